// auto-generated by cutlass_sweep.gemm — config: {"arch": "sm_90", "cluster_m": 2, "cluster_n": 2, "dtype": "int8", "dtype_b": "int8", "layout": "nt", "stages": 0, "tile_k": 128, "tile_m": 256, "tile_n": 256}
#include "cutlass/cutlass.h"
#include "cutlass/gemm/collective/collective_builder.hpp"
#include "cutlass/gemm/device/gemm_universal_adapter.h"
#include "cutlass/gemm/kernel/gemm_universal.hpp"
#include "cutlass/epilogue/collective/collective_builder.hpp"

using ElemA = int8_t;
using ElemB = int8_t;
using ElemCD = int8_t;
using Acc  = int32_t;
using TileShape    = cute::Shape<cute::_256, cute::_256, cute::_128>;
using ClusterShape = cute::Shape<cute::_2, cute::_2, cute::_1>;

using CollectiveEpilogue = typename cutlass::epilogue::collective::CollectiveBuilder<
    cutlass::arch::Sm90, cutlass::arch::OpClassTensorOp,
    TileShape, ClusterShape,
    cutlass::epilogue::collective::EpilogueTileAuto,
    Acc, Acc,
    ElemCD, cutlass::layout::RowMajor, 128 / cutlass::sizeof_bits<ElemCD>::value,
    ElemCD, cutlass::layout::RowMajor, 128 / cutlass::sizeof_bits<ElemCD>::value,
    cutlass::epilogue::collective::EpilogueScheduleAuto
  >::CollectiveOp;

using CollectiveMainloop = typename cutlass::gemm::collective::CollectiveBuilder<
    cutlass::arch::Sm90, cutlass::arch::OpClassTensorOp,
    ElemA, cutlass::layout::RowMajor, 128 / cutlass::sizeof_bits<ElemA>::value,
    ElemB, cutlass::layout::ColumnMajor, 128 / cutlass::sizeof_bits<ElemB>::value,
    Acc,
    TileShape, ClusterShape,
    cutlass::gemm::collective::StageCountAutoCarveout<static_cast<int>(sizeof(typename CollectiveEpilogue::SharedStorage))>,
    cutlass::gemm::collective::KernelScheduleAuto
  >::CollectiveOp;

using GemmKernel = cutlass::gemm::kernel::GemmUniversal<
    cute::Shape<int,int,int,int>,
    CollectiveMainloop,
    CollectiveEpilogue
>;
using Gemm = cutlass::gemm::device::GemmUniversalAdapter<GemmKernel>;

// Force the device kernel symbol into the cubin without needing a host main.
auto* _anchor = &cutlass::device_kernel<GemmKernel>;


// ===== COMPILED SASS (sm_90a) =====

	.target	sm_90a

	.elftype	@"ET_EXEC"


//--------------------- .note.nv.tkinfo           --------------------------
	.section	.note.nv.tkinfo,"",@"SHT_NOTE"
	.sectionflags	@"SHF_NOTE_NV_TKINFO"
	.tkinfo
        /*0018*/ 	.word	0x00000002
        /*0030*/ 	.string	""
        /*0030*/ 	.string	"ptxas"
        /*0030*/ 	.string	"Cuda compilation tools, release 13.0, V13.0.88"
        /*0030*/ 	.string	"Build cuda_13.0.r13.0/compiler.36424714_0"
        /*0030*/ 	.string	"-arch sm_90a -m 64 "



//--------------------- .note.nv.cuinfo           --------------------------
	.section	.note.nv.cuinfo,"",@"SHT_NOTE"
	.sectionflags	@"SHF_NOTE_NV_CUINFO"
        /*0018*/ 	.short	0x0002
        /*001a*/ 	.short	0x005a
        /*001c*/ 	.short	0x0082
	.zero		2


//--------------------- .nv.info                  --------------------------
	.section	.nv.info,"",@"SHT_CUDA_INFO"
	.align	4


	//----- nvinfo : EIATTR_REGCOUNT
	.align		4
        /*0000*/ 	.byte	0x04, 0x2f
        /*0002*/ 	.short	(.L_15 - .L_14)
	.align		4
.L_14:
        /*0004*/ 	.word	index@(_ZN7cutlass13device_kernelINS_4gemm6kernel13GemmUniversalIN4cute5tupleIJiiiiEEENS1_10collective13CollectiveMmaINS1_34MainloopSm90TmaGmmaWarpSpecializedILi3ENS5_IJNS4_1CILi2EEESB_NSA_ILi1EEEEEENS1_35KernelTmaWarpSpecializedCooperativeEEENS5_IJNSA_ILi256EEESG_NSA_ILi128EEEEEEaNS5_IJlSC_lEEEaSJ_NS4_8TiledMMAINS4_8MMA_AtomIJNS4_4SM904GMMA27MMA_64x256x32_S32S8S8_SS_TNEEEENS4_6LayoutINS5_IJSB_SC_SC_EEENS5_IJSC_NSA_ILi0EEESS_EEEEENS5_IJNS4_10UnderscoreESV_SV_EEEEENS4_23SM90_TMA_LOAD_MULTICASTENS4_14ComposedLayoutINS4_7SwizzleILi3ELi4ELi3EEENS4_18smem_ptr_flag_bitsILi8EEENSQ_INS5_IJNSA_ILi8EEESH_EEENS5_IJSH_SC_EEEEEEEvNS4_8identityESY_S18_vS19_EENS_8epilogue10collective6detail29Sm90TmaWarpSpecializedAdapterINS1C_15DefaultEpilogueIaSJ_SJ_NS1B_6thread17LinearCombinationIaLi1EiiLNS1G_9ScaleType4KindE0ELNS_15FloatRoundStyleE2EaEENS1_15EpilogueDefaultEEEEEvvEEEEvNT_6ParamsE)
        /*0008*/ 	.word	0x000000a8


	//----- nvinfo : EIATTR_FRAME_SIZE
	.align		4
.L_15:
        /*000c*/ 	.byte	0x04, 0x11
        /*000e*/ 	.short	(.L_17 - .L_16)
	.align		4
.L_16:
        /*0010*/ 	.word	index@(_ZN7cutlass13device_kernelINS_4gemm6kernel13GemmUniversalIN4cute5tupleIJiiiiEEENS1_10collective13CollectiveMmaINS1_34MainloopSm90TmaGmmaWarpSpecializedILi3ENS5_IJNS4_1CILi2EEESB_NSA_ILi1EEEEEENS1_35KernelTmaWarpSpecializedCooperativeEEENS5_IJNSA_ILi256EEESG_NSA_ILi128EEEEEEaNS5_IJlSC_lEEEaSJ_NS4_8TiledMMAINS4_8MMA_AtomIJNS4_4SM904GMMA27MMA_64x256x32_S32S8S8_SS_TNEEEENS4_6LayoutINS5_IJSB_SC_SC_EEENS5_IJSC_NSA_ILi0EEESS_EEEEENS5_IJNS4_10UnderscoreESV_SV_EEEEENS4_23SM90_TMA_LOAD_MULTICASTENS4_14ComposedLayoutINS4_7SwizzleILi3ELi4ELi3EEENS4_18smem_ptr_flag_bitsILi8EEENSQ_INS5_IJNSA_ILi8EEESH_EEENS5_IJSH_SC_EEEEEEEvNS4_8identityESY_S18_vS19_EENS_8epilogue10collective6detail29Sm90TmaWarpSpecializedAdapterINS1C_15DefaultEpilogueIaSJ_SJ_NS1B_6thread17LinearCombinationIaLi1EiiLNS1G_9ScaleType4KindE0ELNS_15FloatRoundStyleE2EaEENS1_15EpilogueDefaultEEEEEvvEEEEvNT_6ParamsE)
        /*0014*/ 	.word	0x00000788


	//----- nvinfo : EIATTR_MIN_STACK_SIZE
	.align		4
.L_17:
        /*0018*/ 	.byte	0x04, 0x12
        /*001a*/ 	.short	(.L_19 - .L_18)
	.align		4
.L_18:
        /*001c*/ 	.word	index@(_ZN7cutlass13device_kernelINS_4gemm6kernel13GemmUniversalIN4cute5tupleIJiiiiEEENS1_10collective13CollectiveMmaINS1_34MainloopSm90TmaGmmaWarpSpecializedILi3ENS5_IJNS4_1CILi2EEESB_NSA_ILi1EEEEEENS1_35KernelTmaWarpSpecializedCooperativeEEENS5_IJNSA_ILi256EEESG_NSA_ILi128EEEEEEaNS5_IJlSC_lEEEaSJ_NS4_8TiledMMAINS4_8MMA_AtomIJNS4_4SM904GMMA27MMA_64x256x32_S32S8S8_SS_TNEEEENS4_6LayoutINS5_IJSB_SC_SC_EEENS5_IJSC_NSA_ILi0EEESS_EEEEENS5_IJNS4_10UnderscoreESV_SV_EEEEENS4_23SM90_TMA_LOAD_MULTICASTENS4_14ComposedLayoutINS4_7SwizzleILi3ELi4ELi3EEENS4_18smem_ptr_flag_bitsILi8EEENSQ_INS5_IJNSA_ILi8EEESH_EEENS5_IJSH_SC_EEEEEEEvNS4_8identityESY_S18_vS19_EENS_8epilogue10collective6detail29Sm90TmaWarpSpecializedAdapterINS1C_15DefaultEpilogueIaSJ_SJ_NS1B_6thread17LinearCombinationIaLi1EiiLNS1G_9ScaleType4KindE0ELNS_15FloatRoundStyleE2EaEENS1_15EpilogueDefaultEEEEEvvEEEEvNT_6ParamsE)
        /*0020*/ 	.word	0x00000788
.L_19:


//--------------------- .nv.compat                --------------------------
	.section	.nv.compat,"",@"SHT_CUDA_COMPAT_INFO"
	.align	4
        /*0000*/ 	.byte	0x02, 0x09, 0x01, 0x00, 0x02, 0x02, 0x04, 0x00, 0x02, 0x05, 0x05, 0x00, 0x03, 0x07, 0x01, 0x01
        /*0010*/ 	.byte	0x02, 0x03, 0x01, 0x00, 0x02, 0x06, 0x01, 0x00, 0x04, 0x0b, 0x08, 0x00, 0x00, 0x00, 0x00, 0x00
        /*0020*/ 	.byte	0x00, 0x00, 0x00, 0x00


//--------------------- .nv.info._ZN7cutlass13device_kernelINS_4gemm6kernel13GemmUniversalIN4cute5tupleIJiiiiEEENS1_10collective13CollectiveMmaINS1_34MainloopSm90TmaGmmaWarpSpecializedILi3ENS5_IJNS4_1CILi2EEESB_NSA_ILi1EEEEEENS1_35KernelTmaWarpSpecializedCooperativeEEENS5_IJNSA_ILi256EEESG_NSA_ILi128EEEEEEaNS5_IJlSC_lEEEaSJ_NS4_8TiledMMAINS4_8MMA_AtomIJNS4_4SM904GMMA27MMA_64x256x32_S32S8S8_SS_TNEEEENS4_6LayoutINS5_IJSB_SC_SC_EEENS5_IJSC_NSA_ILi0EEESS_EEEEENS5_IJNS4_10UnderscoreESV_SV_EEEEENS4_23SM90_TMA_LOAD_MULTICASTENS4_14ComposedLayoutINS4_7SwizzleILi3ELi4ELi3EEENS4_18smem_ptr_flag_bitsILi8EEENSQ_INS5_IJNSA_ILi8EEESH_EEENS5_IJSH_SC_EEEEEEEvNS4_8identityESY_S18_vS19_EENS_8epilogue10collective6detail29Sm90TmaWarpSpecializedAdapterINS1C_15DefaultEpilogueIaSJ_SJ_NS1B_6thread17LinearCombinationIaLi1EiiLNS1G_9ScaleType4KindE0ELNS_15FloatRoundStyleE2EaEENS1_15EpilogueDefaultEEEEEvvEEEEvNT_6ParamsE --------------------------
	.section	.nv.info._ZN7cutlass13device_kernelINS_4gemm6kernel13GemmUniversalIN4cute5tupleIJiiiiEEENS1_10collective13CollectiveMmaINS1_34MainloopSm90TmaGmmaWarpSpecializedILi3ENS5_IJNS4_1CILi2EEESB_NSA_ILi1EEEEEENS1_35KernelTmaWarpSpecializedCooperativeEEENS5_IJNSA_ILi256EEESG_NSA_ILi128EEEEEEaNS5_IJlSC_lEEEaSJ_NS4_8TiledMMAINS4_8MMA_AtomIJNS4_4SM904GMMA27MMA_64x256x32_S32S8S8_SS_TNEEEENS4_6LayoutINS5_IJSB_SC_SC_EEENS5_IJSC_NSA_ILi0EEESS_EEEEENS5_IJNS4_10UnderscoreESV_SV_EEEEENS4_23SM90_TMA_LOAD_MULTICASTENS4_14ComposedLayoutINS4_7SwizzleILi3ELi4ELi3EEENS4_18smem_ptr_flag_bitsILi8EEENSQ_INS5_IJNSA_ILi8EEESH_EEENS5_IJSH_SC_EEEEEEEvNS4_8identityESY_S18_vS19_EENS_8epilogue10collective6detail29Sm90TmaWarpSpecializedAdapterINS1C_15DefaultEpilogueIaSJ_SJ_NS1B_6thread17LinearCombinationIaLi1EiiLNS1G_9ScaleType4KindE0ELNS_15FloatRoundStyleE2EaEENS1_15EpilogueDefaultEEEEEvvEEEEvNT_6ParamsE,"",@"SHT_CUDA_INFO"
	.sectionflags	@""
	.align	4


	//----- nvinfo : EIATTR_CUDA_API_VERSION
	.align		4
        /*0000*/ 	.byte	0x04, 0x37
        /*0002*/ 	.short	(.L_21 - .L_20)
.L_20:
        /*0004*/ 	.word	0x00000082


	//----- nvinfo : EIATTR_KPARAM_INFO
	.align		4
.L_21:
        /*0008*/ 	.byte	0x04, 0x17
        /*000a*/ 	.short	(.L_23 - .L_22)
.L_22:
        /*000c*/ 	.word	0x00000000
        /*0010*/ 	.short	0x0000
        /*0012*/ 	.short	0x0070
        /*0014*/ 	.byte	0x00, 0xf0, 0x01, 0x10


	//----- nvinfo : EIATTR_SPARSE_MMA_MASK
	.align		4
.L_23:
        /*0018*/ 	.byte	0x03, 0x50
        /*001a*/ 	.short	0x0000


	//----- nvinfo : EIATTR_MAXREG_COUNT
	.align		4
        /*001c*/ 	.byte	0x03, 0x1b
        /*001e*/ 	.short	0x00a8


	//----- nvinfo : EIATTR_NUM_BARRIERS
	.align		4
        /*0020*/ 	.byte	0x02, 0x4c
        /*0022*/ 	.byte	0x01
	.zero		1


	//----- nvinfo : EIATTR_EXTERNS
	.align		4
        /*0024*/ 	.byte	0x04, 0x0f
        /*0026*/ 	.short	(.L_25 - .L_24)


	//   ....[0]....
	.align		4
.L_24:
        /*0028*/ 	.word	index@(__assertfail)


	//----- nvinfo : EIATTR_ANNOTATIONS
	.align		4
.L_25:
        /*002c*/ 	.byte	0x04, 0x55
        /*002e*/ 	.short	(.L_27 - .L_26)


	//   ....[0]....
.L_26:
        /*0030*/ 	.word	0x00000001
        /*0034*/ 	.byte	0xe0, 0x09, 0x00, 0x00, 0x01, 0x00, 0x00, 0x00, 0xf0, 0x09, 0x00, 0x00, 0x01, 0x00, 0x00, 0x00
        /* <DEDUP_REMOVED lines=717> */
        /*2d14*/ 	.byte	0x60, 0x7e, 0x01, 0x00, 0x01, 0x00, 0x00, 0x00, 0x80, 0x7e, 0x01, 0x00


	//----- nvinfo : EIATTR_MERCURY_ISA_VERSION
	.align		4
.L_27:
        /*2d20*/ 	.byte	0x03, 0x5f
        /*2d22*/ 	.short	0x0101


	//----- nvinfo : EIATTR_INT_WARP_WIDE_INSTR_OFFSETS
	.align		4
        /*2d24*/ 	.byte	0x04, 0x31
        /*2d26*/ 	.short	(.L_29 - .L_28)


	//   ....[0]....
.L_28:
        /*2d28*/ 	.word	0x00000560


	//   ....[1]....
        /*2d2c*/ 	.word	0x00000580


	//   ....[2]....
        /*2d30*/ 	.word	0x000006f0


	//----- nvinfo : EIATTR_COOP_GROUP_MASK_REGIDS
	.align		4
.L_29:
        /*2d34*/ 	.byte	0x04, 0x29
        /*2d36*/ 	.short	(.L_31 - .L_30)


	//   ....[0]....
.L_30:
        /*2d38*/ 	.word	0xffffffff


	//   ....[1]....
        /*2d3c*/ 	.word	0xffffffff


	//   ....[2]....
        /*2d40*/ 	.word	0xffffffff


	//   ....[3]....
        /*2d44*/ 	.word	0xffffffff


	//   ....[4]....
        /*2d48*/ 	.word	0xffffffff


	//   ....[5]....
        /*2d4c*/ 	.word	0xffffffff


	//----- nvinfo : EIATTR_COOP_GROUP_INSTR_OFFSETS
	.align		4
.L_31:
        /*2d50*/ 	.byte	0x04, 0x28
        /*2d52*/ 	.short	(.L_33 - .L_32)


	//   ....[0]....
.L_32:
        /*2d54*/ 	.word	0x00000070


	//   ....[1]....
        /*2d58*/ 	.word	0x00000080


	//   ....[2]....
        /*2d5c*/ 	.word	0x000001a0


	//   ....[3]....
        /*2d60*/ 	.word	0x000003b0


	//   ....[4]....
        /*2d64*/ 	.word	0x00000820


	//   ....[5]....
        /*2d68*/ 	.word	0x000013f0


	//----- nvinfo : EIATTR_REG_RECONFIG
	.align		4
.L_33:
        /*2d6c*/ 	.byte	0x01, 0x54
	.zero		2


	//----- nvinfo : EIATTR_SYSCALL_OFFSETS
	.align		4
        /*2d70*/ 	.byte	0x04, 0x46
        /*2d72*/ 	.short	(.L_35 - .L_34)


	//   ....[0]....
.L_34:
        /*2d74*/ 	.word	0x000015b0


	//----- nvinfo : EIATTR_MBARRIER_INSTR_OFFSETS
	.align		4
.L_35:
        /*2d78*/ 	.byte	0x04, 0x39
        /*2d7a*/ 	.short	(.L_37 - .L_36)


	//   ....[0]....
.L_36:
        /*2d7c*/ 	.word	0x00000320
        /*2d80*/ 	.word	0x000000ff
        /*2d84*/ 	.word	0x00000000
        /*2d88*/ 	.short	0x0100
        /*2d8a*/ 	.byte	0x08
	.zero		1


	//   ....[1]....
        /*2d8c*/ 	.word	0x00000330
        /*2d90*/ 	.word	0x000000ff
        /*2d94*/ 	.word	0x00000018
        /*2d98*/ 	.short	0x0100
        /*2d9a*/ 	.byte	0x08
	.zero		1


	//   ....[2]....
        /*2d9c*/ 	.word	0x00000340
        /*2da0*/ 	.word	0x000000ff
        /*2da4*/ 	.word	0x00000008
        /*2da8*/ 	.short	0x0100
        /*2daa*/ 	.byte	0x08
	.zero		1


	//   ....[3]....
        /*2dac*/ 	.word	0x00000350
        /*2db0*/ 	.word	0x000000ff
        /*2db4*/ 	.word	0x00000020
        /*2db8*/ 	.short	0x0100
        /*2dba*/ 	.byte	0x08
	.zero		1


	//   ....[4]....
        /*2dbc*/ 	.word	0x00000360
        /*2dc0*/ 	.word	0x000000ff
        /*2dc4*/ 	.word	0x00000010
        /*2dc8*/ 	.short	0x0100
        /*2dca*/ 	.byte	0x08
	.zero		1


	//   ....[5]....
        /*2dcc*/ 	.word	0x00000370
        /*2dd0*/ 	.word	0x000000ff
        /*2dd4*/ 	.word	0x00000028
        /*2dd8*/ 	.short	0x0100
        /*2dda*/ 	.byte	0x08
	.zero		1


	//   ....[6]....
        /*2ddc*/ 	.word	0x00000750
        /*2de0*/ 	.word	0x000000ff
        /*2de4*/ 	.word	0x00000040
        /*2de8*/ 	.short	0x0100
        /*2dea*/ 	.byte	0x06
	.zero		1


	//   ....[7]....
        /*2dec*/ 	.word	0x00000780
        /*2df0*/ 	.word	0x000000ff
        /*2df4*/ 	.word	0x00000048
        /*2df8*/ 	.short	0x0100
        /*2dfa*/ 	.byte	0x06
	.zero		1


	//   ....[8]....
        /*2dfc*/ 	.word	0x00001690
        /*2e00*/ 	.word	0x00000003
        /*2e04*/ 	.word	0x00000000
        /*2e08*/ 	.short	0x010a
        /*2e0a*/ 	.byte	0x3f
	.zero		1


	//   ....[9]....
        /*2e0c*/ 	.word	0x000016d0
        /*2e10*/ 	.word	0x00000003
        /*2e14*/ 	.word	0x00000000
        /*2e18*/ 	.short	0x010a
        /*2e1a*/ 	.byte	0x3f
	.zero		1


	//   ....[10]....
        /*2e1c*/ 	.word	0x00004d20
        /*2e20*/ 	.word	0x00000002
        /*2e24*/ 	.word	0x00000000
        /*2e28*/ 	.short	0x010a
        /*2e2a*/ 	.byte	0x3f
	.zero		1


	//   ....[11]....
        /*2e2c*/ 	.word	0x00004d60
        /*2e30*/ 	.word	0x00000002
        /*2e34*/ 	.word	0x00000000
        /*2e38*/ 	.short	0x010a
        /*2e3a*/ 	.byte	0x3f
	.zero		1


	//   ....[12]....
        /*2e3c*/ 	.word	0x00008e50
        /*2e40*/ 	.word	0x00000002
        /*2e44*/ 	.word	0x00000000
        /*2e48*/ 	.short	0x0101
        /*2e4a*/ 	.byte	0x3f
	.zero		1


	//   ....[13]....
        /*2e4c*/ 	.word	0x00009080
        /*2e50*/ 	.word	0x00000000
        /*2e54*/ 	.word	0x00000000
        /*2e58*/ 	.short	0x0101
        /*2e5a*/ 	.byte	0x3f
	.zero		1


	//   ....[14]....
        /*2e5c*/ 	.word	0x000179f0
        /*2e60*/ 	.word	0x0000000a
        /*2e64*/ 	.word	0x00000018
        /*2e68*/ 	.short	0x010a
        /*2e6a*/ 	.byte	0x3f
	.zero		1


	//   ....[15]....
        /*2e6c*/ 	.word	0x00017d80
        /*2e70*/ 	.word	0x00000002
        /*2e74*/ 	.word	0x00000048
        /*2e78*/ 	.short	0x0101
        /*2e7a*/ 	.byte	0x3f
	.zero		1


	//   ....[16]....
        /*2e7c*/ 	.word	0x00018580
        /*2e80*/ 	.word	0x00000005
        /*2e84*/ 	.word	0x00000000
        /*2e88*/ 	.short	0x010a
        /*2e8a*/ 	.byte	0x3f
	.zero		1


	//   ....[17]....
        /*2e8c*/ 	.word	0x00018610
        /*2e90*/ 	.word	0x00000007
        /*2e94*/ 	.word	0x00000000
        /*2e98*/ 	.short	0x010a
        /*2e9a*/ 	.byte	0x3f
	.zero		1


	//   ....[18]....
        /*2e9c*/ 	.word	0x000186a0
        /*2ea0*/ 	.word	0x00000003
        /*2ea4*/ 	.word	0x00000000
        /*2ea8*/ 	.short	0x010a
        /*2eaa*/ 	.byte	0x3f
	.zero		1


	//   ....[19]....
        /*2eac*/ 	.word	0x00018700
        /*2eb0*/ 	.word	0x00000003
        /*2eb4*/ 	.word	0x00000000
        /*2eb8*/ 	.short	0x010a
        /*2eba*/ 	.byte	0x3f
	.zero		1


	//   ....[20]....
        /*2ebc*/ 	.word	0x00018750
        /*2ec0*/ 	.word	0x00000002
        /*2ec4*/ 	.word	0x00000000
        /*2ec8*/ 	.short	0x010a
        /*2eca*/ 	.byte	0x3f
	.zero		1


	//   ....[21]....
        /*2ecc*/ 	.word	0x00018820
        /*2ed0*/ 	.word	0x0000000a
        /*2ed4*/ 	.word	0x00000018
        /*2ed8*/ 	.short	0x010a
        /*2eda*/ 	.byte	0x3f
	.zero		1


	//   ....[22]....
        /*2edc*/ 	.word	0x000188f0
        /*2ee0*/ 	.word	0x00000005
        /*2ee4*/ 	.word	0x00000000
        /*2ee8*/ 	.short	0x010a
        /*2eea*/ 	.byte	0x3f
	.zero		1


	//   ....[23]....
        /*2eec*/ 	.word	0x00018940
        /*2ef0*/ 	.word	0x00000007
        /*2ef4*/ 	.word	0x00000000
        /*2ef8*/ 	.short	0x010a
        /*2efa*/ 	.byte	0x3f
	.zero		1


	//----- nvinfo : EIATTR_NUM_MBARRIERS
	.align		4
.L_37:
        /*2efc*/ 	.byte	0x03, 0x38
        /*2efe*/ 	.short	0x0008


	//----- nvinfo : EIATTR_EXIT_INSTR_OFFSETS
	.align		4
        /*2f00*/ 	.byte	0x04, 0x1c
        /*2f02*/ 	.short	(.L_39 - .L_38)


	//   ....[0]....
.L_38:
        /*2f04*/ 	.word	0x00000a80


	//   ....[1]....
        /*2f08*/ 	.word	0x00001310


	//   ....[2]....
        /*2f0c*/ 	.word	0x00016f50


	//   ....[3]....
        /*2f10*/ 	.word	0x00017570


	//   ....[4]....
        /*2f14*/ 	.word	0x000186f0


	//----- nvinfo : EIATTR_MAX_THREADS
	.align		4
.L_39:
        /*2f18*/ 	.byte	0x04, 0x05
        /*2f1a*/ 	.short	(.L_41 - .L_40)
.L_40:
        /*2f1c*/ 	.word	0x00000180
        /*2f20*/ 	.word	0x00000001
        /*2f24*/ 	.word	0x00000001


	//----- nvinfo : EIATTR_CRS_STACK_SIZE
	.align		4
.L_41:
        /*2f28*/ 	.byte	0x04, 0x1e
        /*2f2a*/ 	.short	(.L_43 - .L_42)
.L_42:
        /*2f2c*/ 	.word	0x00000000


	//----- nvinfo : EIATTR_CBANK_PARAM_SIZE
	.align		4
.L_43:
        /*2f30*/ 	.byte	0x03, 0x19
        /*2f32*/ 	.short	0x0470


	//----- nvinfo : EIATTR_PARAM_CBANK
	.align		4
        /*2f34*/ 	.byte	0x04, 0x0a
        /*2f36*/ 	.short	(.L_45 - .L_44)
	.align		4
.L_44:
        /*2f38*/ 	.word	index@(.nv.constant0._ZN7cutlass13device_kernelINS_4gemm6kernel13GemmUniversalIN4cute5tupleIJiiiiEEENS1_10collective13CollectiveMmaINS1_34MainloopSm90TmaGmmaWarpSpecializedILi3ENS5_IJNS4_1CILi2EEESB_NSA_ILi1EEEEEENS1_35KernelTmaWarpSpecializedCooperativeEEENS5_IJNSA_ILi256EEESG_NSA_ILi128EEEEEEaNS5_IJlSC_lEEEaSJ_NS4_8TiledMMAINS4_8MMA_AtomIJNS4_4SM904GMMA27MMA_64x256x32_S32S8S8_SS_TNEEEENS4_6LayoutINS5_IJSB_SC_SC_EEENS5_IJSC_NSA_ILi0EEESS_EEEEENS5_IJNS4_10UnderscoreESV_SV_EEEEENS4_23SM90_TMA_LOAD_MULTICASTENS4_14ComposedLayoutINS4_7SwizzleILi3ELi4ELi3EEENS4_18smem_ptr_flag_bitsILi8EEENSQ_INS5_IJNSA_ILi8EEESH_EEENS5_IJSH_SC_EEEEEEEvNS4_8identityESY_S18_vS19_EENS_8epilogue10collective6detail29Sm90TmaWarpSpecializedAdapterINS1C_15DefaultEpilogueIaSJ_SJ_NS1B_6thread17LinearCombinationIaLi1EiiLNS1G_9ScaleType4KindE0ELNS_15FloatRoundStyleE2EaEENS1_15EpilogueDefaultEEEEEvvEEEEvNT_6ParamsE)
        /*2f3c*/ 	.short	0x0210
        /*2f3e*/ 	.short	0x0470


	//----- nvinfo : EIATTR_SW_WAR
	.align		4
.L_45:
        /*2f40*/ 	.byte	0x04, 0x36
        /*2f42*/ 	.short	(.L_47 - .L_46)
.L_46:
        /*2f44*/ 	.word	0x00000008
.L_47:


//--------------------- .nv.callgraph             --------------------------
	.section	.nv.callgraph,"",@"SHT_CUDA_CALLGRAPH"
	.align	4
	.sectionentsize	8
	.align		4
        /*0000*/ 	.word	0x00000000
	.align		4
        /*0004*/ 	.word	0xffffffff
	.align		4
        /*0008*/ 	.word	index@(_ZN7cutlass13device_kernelINS_4gemm6kernel13GemmUniversalIN4cute5tupleIJiiiiEEENS1_10collective13CollectiveMmaINS1_34MainloopSm90TmaGmmaWarpSpecializedILi3ENS5_IJNS4_1CILi2EEESB_NSA_ILi1EEEEEENS1_35KernelTmaWarpSpecializedCooperativeEEENS5_IJNSA_ILi256EEESG_NSA_ILi128EEEEEEaNS5_IJlSC_lEEEaSJ_NS4_8TiledMMAINS4_8MMA_AtomIJNS4_4SM904GMMA27MMA_64x256x32_S32S8S8_SS_TNEEEENS4_6LayoutINS5_IJSB_SC_SC_EEENS5_IJSC_NSA_ILi0EEESS_EEEEENS5_IJNS4_10UnderscoreESV_SV_EEEEENS4_23SM90_TMA_LOAD_MULTICASTENS4_14ComposedLayoutINS4_7SwizzleILi3ELi4ELi3EEENS4_18smem_ptr_flag_bitsILi8EEENSQ_INS5_IJNSA_ILi8EEESH_EEENS5_IJSH_SC_EEEEEEEvNS4_8identityESY_S18_vS19_EENS_8epilogue10collective6detail29Sm90TmaWarpSpecializedAdapterINS1C_15DefaultEpilogueIaSJ_SJ_NS1B_6thread17LinearCombinationIaLi1EiiLNS1G_9ScaleType4KindE0ELNS_15FloatRoundStyleE2EaEENS1_15EpilogueDefaultEEEEEvvEEEEvNT_6ParamsE)
	.align		4
        /*000c*/ 	.word	index@(__assertfail)
	.align		4
        /*0010*/ 	.word	0x00000000
	.align		4
        /*0014*/ 	.word	0xfffffffe
	.align		4
        /*0018*/ 	.word	0x00000000
	.align		4
        /*001c*/ 	.word	0xfffffffd
	.align		4
        /*0020*/ 	.word	0x00000000
	.align		4
        /*0024*/ 	.word	0xfffffffc


//--------------------- .nv.constant4             --------------------------
	.section	.nv.constant4,"a",@progbits
	.align	8
	.align		8
.nv.constant4:
        /*0000*/ 	.dword	__assertfail
	.align		8
        /*0008*/ 	.dword	__unnamed_1
	.align		8
        /*0010*/ 	.dword	_ZN40_INTERNAL_17a976d2_4_k_cu_5172eb4b_193504cuda3std3__45__cpo5beginE
	.align		8
        /*0018*/ 	.dword	_ZN40_INTERNAL_17a976d2_4_k_cu_5172eb4b_193504cuda3std3__45__cpo3endE
	.align		8
        /*0020*/ 	.dword	_ZN40_INTERNAL_17a976d2_4_k_cu_5172eb4b_193504cuda3std3__45__cpo6cbeginE
	.align		8
        /*0028*/ 	.dword	_ZN40_INTERNAL_17a976d2_4_k_cu_5172eb4b_193504cuda3std3__45__cpo4cendE
	.align		8
        /*0030*/ 	.dword	_ZN40_INTERNAL_17a976d2_4_k_cu_5172eb4b_193504cuda3std3__442_GLOBAL__N__17a976d2_4_k_cu_5172eb4b_193506ignoreE
	.align		8
        /*0038*/ 	.dword	_ZN40_INTERNAL_17a976d2_4_k_cu_5172eb4b_193504cuda3std3__419piecewise_constructE
	.align		8
        /*0040*/ 	.dword	_ZN40_INTERNAL_17a976d2_4_k_cu_5172eb4b_193504cuda3std3__48in_placeE
	.align		8
        /*0048*/ 	.dword	_ZN40_INTERNAL_17a976d2_4_k_cu_5172eb4b_193504cuda3std6ranges3__45__cpo4swapE
	.align		8
        /*0050*/ 	.dword	_ZN40_INTERNAL_17a976d2_4_k_cu_5172eb4b_193504cuda3std6ranges3__45__cpo9iter_moveE
	.align		8
        /*0058*/ 	.dword	_ZN40_INTERNAL_17a976d2_4_k_cu_5172eb4b_193504cute7productE
	.align		8
        /*0060*/ 	.dword	_ZN40_INTERNAL_17a976d2_4_k_cu_5172eb4b_193504cute1_E
	.align		8
        /*0068*/ 	.dword	$str$22
	.align		8
        /*0070*/ 	.dword	$str$23


//--------------------- .text._ZN7cutlass13device_kernelINS_4gemm6kernel13GemmUniversalIN4cute5tupleIJiiiiEEENS1_10collective13CollectiveMmaINS1_34MainloopSm90TmaGmmaWarpSpecializedILi3ENS5_IJNS4_1CILi2EEESB_NSA_ILi1EEEEEENS1_35KernelTmaWarpSpecializedCooperativeEEENS5_IJNSA_ILi256EEESG_NSA_ILi128EEEEEEaNS5_IJlSC_lEEEaSJ_NS4_8TiledMMAINS4_8MMA_AtomIJNS4_4SM904GMMA27MMA_64x256x32_S32S8S8_SS_TNEEEENS4_6LayoutINS5_IJSB_SC_SC_EEENS5_IJSC_NSA_ILi0EEESS_EEEEENS5_IJNS4_10UnderscoreESV_SV_EEEEENS4_23SM90_TMA_LOAD_MULTICASTENS4_14ComposedLayoutINS4_7SwizzleILi3ELi4ELi3EEENS4_18smem_ptr_flag_bitsILi8EEENSQ_INS5_IJNSA_ILi8EEESH_EEENS5_IJSH_SC_EEEEEEEvNS4_8identityESY_S18_vS19_EENS_8epilogue10collective6detail29Sm90TmaWarpSpecializedAdapterINS1C_15DefaultEpilogueIaSJ_SJ_NS1B_6thread17LinearCombinationIaLi1EiiLNS1G_9ScaleType4KindE0ELNS_15FloatRoundStyleE2EaEENS1_15EpilogueDefaultEEEEEvvEEEEvNT_6ParamsE --------------------------
	.section	.text._ZN7cutlass13device_kernelINS_4gemm6kernel13GemmUniversalIN4cute5tupleIJiiiiEEENS1_10collective13CollectiveMmaINS1_34MainloopSm90TmaGmmaWarpSpecializedILi3ENS5_IJNS4_1CILi2EEESB_NSA_ILi1EEEEEENS1_35KernelTmaWarpSpecializedCooperativeEEENS5_IJNSA_ILi256EEESG_NSA_ILi128EEEEEEaNS5_IJlSC_lEEEaSJ_NS4_8TiledMMAINS4_8MMA_AtomIJNS4_4SM904GMMA27MMA_64x256x32_S32S8S8_SS_TNEEEENS4_6LayoutINS5_IJSB_SC_SC_EEENS5_IJSC_NSA_ILi0EEESS_EEEEENS5_IJNS4_10UnderscoreESV_SV_EEEEENS4_23SM90_TMA_LOAD_MULTICASTENS4_14ComposedLayoutINS4_7SwizzleILi3ELi4ELi3EEENS4_18smem_ptr_flag_bitsILi8EEENSQ_INS5_IJNSA_ILi8EEESH_EEENS5_IJSH_SC_EEEEEEEvNS4_8identityESY_S18_vS19_EENS_8epilogue10collective6detail29Sm90TmaWarpSpecializedAdapterINS1C_15DefaultEpilogueIaSJ_SJ_NS1B_6thread17LinearCombinationIaLi1EiiLNS1G_9ScaleType4KindE0ELNS_15FloatRoundStyleE2EaEENS1_15EpilogueDefaultEEEEEvvEEEEvNT_6ParamsE,"ax",@progbits
	.align	128
.text._ZN7cutlass13device_kernelINS_4gemm6kernel13GemmUniversalIN4cute5tupleIJiiiiEEENS1_10collective13CollectiveMmaINS1_34MainloopSm90TmaGmmaWarpSpecializedILi3ENS5_IJNS4_1CILi2EEESB_NSA_ILi1EEEEEENS1_35KernelTmaWarpSpecializedCooperativeEEENS5_IJNSA_ILi256EEESG_NSA_ILi128EEEEEEaNS5_IJlSC_lEEEaSJ_NS4_8TiledMMAINS4_8MMA_AtomIJNS4_4SM904GMMA27MMA_64x256x32_S32S8S8_SS_TNEEEENS4_6LayoutINS5_IJSB_SC_SC_EEENS5_IJSC_NSA_ILi0EEESS_EEEEENS5_IJNS4_10UnderscoreESV_SV_EEEEENS4_23SM90_TMA_LOAD_MULTICASTENS4_14ComposedLayoutINS4_7SwizzleILi3ELi4ELi3EEENS4_18smem_ptr_flag_bitsILi8EEENSQ_INS5_IJNSA_ILi8EEESH_EEENS5_IJSH_SC_EEEEEEEvNS4_8identityESY_S18_vS19_EENS_8epilogue10collective6detail29Sm90TmaWarpSpecializedAdapterINS1C_15DefaultEpilogueIaSJ_SJ_NS1B_6thread17LinearCombinationIaLi1EiiLNS1G_9ScaleType4KindE0ELNS_15FloatRoundStyleE2EaEENS1_15EpilogueDefaultEEEEEvvEEEEvNT_6ParamsE:
        .type           _ZN7cutlass13device_kernelINS_4gemm6kernel13GemmUniversalIN4cute5tupleIJiiiiEEENS1_10collective13CollectiveMmaINS1_34MainloopSm90TmaGmmaWarpSpecializedILi3ENS5_IJNS4_1CILi2EEESB_NSA_ILi1EEEEEENS1_35KernelTmaWarpSpecializedCooperativeEEENS5_IJNSA_ILi256EEESG_NSA_ILi128EEEEEEaNS5_IJlSC_lEEEaSJ_NS4_8TiledMMAINS4_8MMA_AtomIJNS4_4SM904GMMA27MMA_64x256x32_S32S8S8_SS_TNEEEENS4_6LayoutINS5_IJSB_SC_SC_EEENS5_IJSC_NSA_ILi0EEESS_EEEEENS5_IJNS4_10UnderscoreESV_SV_EEEEENS4_23SM90_TMA_LOAD_MULTICASTENS4_14ComposedLayoutINS4_7SwizzleILi3ELi4ELi3EEENS4_18smem_ptr_flag_bitsILi8EEENSQ_INS5_IJNSA_ILi8EEESH_EEENS5_IJSH_SC_EEEEEEEvNS4_8identityESY_S18_vS19_EENS_8epilogue10collective6detail29Sm90TmaWarpSpecializedAdapterINS1C_15DefaultEpilogueIaSJ_SJ_NS1B_6thread17LinearCombinationIaLi1EiiLNS1G_9ScaleType4KindE0ELNS_15FloatRoundStyleE2EaEENS1_15EpilogueDefaultEEEEEvvEEEEvNT_6ParamsE,@function
        .size           _ZN7cutlass13device_kernelINS_4gemm6kernel13GemmUniversalIN4cute5tupleIJiiiiEEENS1_10collective13CollectiveMmaINS1_34MainloopSm90TmaGmmaWarpSpecializedILi3ENS5_IJNS4_1CILi2EEESB_NSA_ILi1EEEEEENS1_35KernelTmaWarpSpecializedCooperativeEEENS5_IJNSA_ILi256EEESG_NSA_ILi128EEEEEEaNS5_IJlSC_lEEEaSJ_NS4_8TiledMMAINS4_8MMA_AtomIJNS4_4SM904GMMA27MMA_64x256x32_S32S8S8_SS_TNEEEENS4_6LayoutINS5_IJSB_SC_SC_EEENS5_IJSC_NSA_ILi0EEESS_EEEEENS5_IJNS4_10UnderscoreESV_SV_EEEEENS4_23SM90_TMA_LOAD_MULTICASTENS4_14ComposedLayoutINS4_7SwizzleILi3ELi4ELi3EEENS4_18smem_ptr_flag_bitsILi8EEENSQ_INS5_IJNSA_ILi8EEESH_EEENS5_IJSH_SC_EEEEEEEvNS4_8identityESY_S18_vS19_EENS_8epilogue10collective6detail29Sm90TmaWarpSpecializedAdapterINS1C_15DefaultEpilogueIaSJ_SJ_NS1B_6thread17LinearCombinationIaLi1EiiLNS1G_9ScaleType4KindE0ELNS_15FloatRoundStyleE2EaEENS1_15EpilogueDefaultEEEEEvvEEEEvNT_6ParamsE,(.L_x_585 - _ZN7cutlass13device_kernelINS_4gemm6kernel13GemmUniversalIN4cute5tupleIJiiiiEEENS1_10collective13CollectiveMmaINS1_34MainloopSm90TmaGmmaWarpSpecializedILi3ENS5_IJNS4_1CILi2EEESB_NSA_ILi1EEEEEENS1_35KernelTmaWarpSpecializedCooperativeEEENS5_IJNSA_ILi256EEESG_NSA_ILi128EEEEEEaNS5_IJlSC_lEEEaSJ_NS4_8TiledMMAINS4_8MMA_AtomIJNS4_4SM904GMMA27MMA_64x256x32_S32S8S8_SS_TNEEEENS4_6LayoutINS5_IJSB_SC_SC_EEENS5_IJSC_NSA_ILi0EEESS_EEEEENS5_IJNS4_10UnderscoreESV_SV_EEEEENS4_23SM90_TMA_LOAD_MULTICASTENS4_14ComposedLayoutINS4_7SwizzleILi3ELi4ELi3EEENS4_18smem_ptr_flag_bitsILi8EEENSQ_INS5_IJNSA_ILi8EEESH_EEENS5_IJSH_SC_EEEEEEEvNS4_8identityESY_S18_vS19_EENS_8epilogue10collective6detail29Sm90TmaWarpSpecializedAdapterINS1C_15DefaultEpilogueIaSJ_SJ_NS1B_6thread17LinearCombinationIaLi1EiiLNS1G_9ScaleType4KindE0ELNS_15FloatRoundStyleE2EaEENS1_15EpilogueDefaultEEEEEvvEEEEvNT_6ParamsE)
        .other          _ZN7cutlass13device_kernelINS_4gemm6kernel13GemmUniversalIN4cute5tupleIJiiiiEEENS1_10collective13CollectiveMmaINS1_34MainloopSm90TmaGmmaWarpSpecializedILi3ENS5_IJNS4_1CILi2EEESB_NSA_ILi1EEEEEENS1_35KernelTmaWarpSpecializedCooperativeEEENS5_IJNSA_ILi256EEESG_NSA_ILi128EEEEEEaNS5_IJlSC_lEEEaSJ_NS4_8TiledMMAINS4_8MMA_AtomIJNS4_4SM904GMMA27MMA_64x256x32_S32S8S8_SS_TNEEEENS4_6LayoutINS5_IJSB_SC_SC_EEENS5_IJSC_NSA_ILi0EEESS_EEEEENS5_IJNS4_10UnderscoreESV_SV_EEEEENS4_23SM90_TMA_LOAD_MULTICASTENS4_14ComposedLayoutINS4_7SwizzleILi3ELi4ELi3EEENS4_18smem_ptr_flag_bitsILi8EEENSQ_INS5_IJNSA_ILi8EEESH_EEENS5_IJSH_SC_EEEEEEEvNS4_8identityESY_S18_vS19_EENS_8epilogue10collective6detail29Sm90TmaWarpSpecializedAdapterINS1C_15DefaultEpilogueIaSJ_SJ_NS1B_6thread17LinearCombinationIaLi1EiiLNS1G_9ScaleType4KindE0ELNS_15FloatRoundStyleE2EaEENS1_15EpilogueDefaultEEEEEvvEEEEvNT_6ParamsE,@"STO_CUDA_ENTRY STV_DEFAULT"
_ZN7cutlass13device_kernelINS_4gemm6kernel13GemmUniversalIN4cute5tupleIJiiiiEEENS1_10collective13CollectiveMmaINS1_34MainloopSm90TmaGmmaWarpSpecializedILi3ENS5_IJNS4_1CILi2EEESB_NSA_ILi1EEEEEENS1_35KernelTmaWarpSpecializedCooperativeEEENS5_IJNSA_ILi256EEESG_NSA_ILi128EEEEEEaNS5_IJlSC_lEEEaSJ_NS4_8TiledMMAINS4_8MMA_AtomIJNS4_4SM904GMMA27MMA_64x256x32_S32S8S8_SS_TNEEEENS4_6LayoutINS5_IJSB_SC_SC_EEENS5_IJSC_NSA_ILi0EEESS_EEEEENS5_IJNS4_10UnderscoreESV_SV_EEEEENS4_23SM90_TMA_LOAD_MULTICASTENS4_14ComposedLayoutINS4_7SwizzleILi3ELi4ELi3EEENS4_18smem_ptr_flag_bitsILi8EEENSQ_INS5_IJNSA_ILi8EEESH_EEENS5_IJSH_SC_EEEEEEEvNS4_8identityESY_S18_vS19_EENS_8epilogue10collective6detail29Sm90TmaWarpSpecializedAdapterINS1C_15DefaultEpilogueIaSJ_SJ_NS1B_6thread17LinearCombinationIaLi1EiiLNS1G_9ScaleType4KindE0ELNS_15FloatRoundStyleE2EaEENS1_15EpilogueDefaultEEEEEvvEEEEvNT_6ParamsE:
[----:B------:R-:W0:Y:S02]  /*0000*/  LDC R1, c[0x0][0x28] ;  /* 0x00000a00ff017b82 */ /* 0x000e240000000800 */
[----:B0-----:R-:W-:Y:S01]  /*0010*/  VIADD R1, R1, 0xfffff878 ;  /* 0xfffff87801017836 */ /* 0x001fe20000000000 */
[----:B------:R-:W0:Y:S01]  /*0020*/  S2R R4, SR_TID.X ;  /* 0x0000000000047919 */ /* 0x000e220000002100 */
[----:B------:R-:W-:Y:S01]  /*0030*/  ELECT P0, URZ, PT ;  /* 0x00000000003f782f */ /* 0x000fe20003800000 */
[----:B------:R-:W-:Y:S01]  /*0040*/  BSSY B0, `(.L_x_0) ;  /* 0x0000015000007945 */ /* 0x000fe20003800000 */
[--C-:B0-----:R-:W-:Y:S02]  /*0050*/  SHF.R.U32.HI R0, RZ, 0x5, R4.reuse ;  /* 0x00000005ff007819 */ /* 0x101fe40000011604 */
[----:B------:R-:W-:-:S03]  /*0060*/  SHF.R.U32.HI R2, RZ, 0x7, R4 ;  /* 0x00000007ff027819 */ /* 0x000fc60000011604 */
[----:B------:R-:W0:Y:S04]  /*0070*/  SHFL.IDX PT, R3, R0, RZ, 0x1f ;  /* 0x00001fff00037589 */ /* 0x000e2800000e0000 */
[----:B------:R-:W1:Y:S01]  /*0080*/  SHFL.IDX PT, R2, R2, RZ, 0x1f ;  /* 0x00001fff02027589 */ /* 0x000e6200000e0000 */
[----:B0-----:R-:W-:Y:S02]  /*0090*/  R2UR UR9, R3 ;  /* 0x00000000030972ca */ /* 0x001fe400000e0000 */
[----:B-1----:R-:W-:-:S11]  /*00a0*/  R2UR UR5, R2 ;  /* 0x00000000020572ca */ /* 0x002fd600000e0000 */
[----:B------:R-:W-:Y:S02]  /*00b0*/  USHF.R.S32.HI UR4, URZ, 0x1f, UR9 ;  /* 0x0000001f3f047899 */ /* 0x000fe40008011409 */
[----:B------:R-:W-:Y:S02]  /*00c0*/  ISETP.NE.OR P0, PT, RZ, UR9, !P0 ;  /* 0x00000009ff007c0c */ /* 0x000fe4000c705670 */
[----:B------:R-:W-:-:S04]  /*00d0*/  ULEA.HI UR4, UR4, UR9, URZ, 0x2 ;  /* 0x0000000904047291 */ /* 0x000fc8000f8f103f */
[----:B------:R-:W-:-:S04]  /*00e0*/  ULOP3.LUT UR4, UR4, 0xfffffffc, URZ, 0xc0, !UPT ;  /* 0xfffffffc04047892 */ /* 0x000fc8000f8ec03f */
[----:B------:R-:W-:-:S03]  /*00f0*/  UIADD3 UR9, UR9, -UR4, URZ ;  /* 0x8000000409097290 */ /* 0x000fc6000fffe03f */
[----:B------:R-:W-:Y:S09]  /*0100*/  @P0 BRA `(.L_x_1) ;  /* 0x0000000000200947 */ /* 0x000ff20003800000 */
[----:B------:R-:W-:Y:S02]  /*0110*/  ULDC.64 UR6, c[0x0][0x198] ;  /* 0x0000660000067ab9 */ /* 0x000fe40000000a00 */
[----:B------:R-:W-:Y:S02]  /*0120*/  UIADD3 UR10, UP0, UR6, 0xf0, URZ ;  /* 0x000000f0060a7890 */ /* 0x000fe4000ff1e03f */
[----:B------:R-:W-:Y:S02]  /*0130*/  UIADD3 UR6, UP1, UR6, 0x1f0, URZ ;  /* 0x000001f006067890 */ /* 0x000fe4000ff3e03f */
[----:B------:R-:W-:Y:S02]  /*0140*/  UIADD3.X UR11, URZ, UR7, URZ, UP0, !UPT ;  /* 0x000000073f0b7290 */ /* 0x000fe400087fe43f */
[----:B------:R-:W-:-:S07]  /*0150*/  UIADD3.X UR7, URZ, UR7, URZ, UP1, !UPT ;  /* 0x000000073f077290 */ /* 0x000fce0008ffe43f */
[----:B------:R0:W-:Y:S02]  /*0160*/  UTMACCTL.PF [UR10] ;  /* 0x000000000a0079b9 */ /* 0x0001e40008040000 */
[----:B------:R0:W-:Y:S02]  /*0170*/  UTMACCTL.PF [UR6] ;  /* 0x00000000060079b9 */ /* 0x0001e40008040000 */
[----:B0-----:R-:W-:Y:S01]  /*0180*/  NOP ;  /* 0x0000000000007918 */ /* 0x001fe20000000000 */
.L_x_1:
[----:B------:R-:W-:Y:S05]  /*0190*/  BSYNC B0 ;  /* 0x0000000000007941 */ /* 0x000fea0003800000 */
.L_x_0:
[----:B------:R-:W0:Y:S01]  /*01a0*/  SHFL.IDX PT, R2, R0, RZ, 0x1f ;  /* 0x00001fff00027589 */ /* 0x000e2200000e0000 */
[----:B------:R-:W-:Y:S01]  /*01b0*/  UISETP.NE.AND UP0, UPT, UR9, 0x3, UPT ;  /* 0x000000030900788c */ /* 0x000fe2000bf05270 */
[----:B------:R-:W-:Y:S01]  /*01c0*/  ISETP.NE.AND P1, PT, RZ, UR5, PT ;  /* 0x00000005ff007c0c */ /* 0x000fe2000bf25270 */
[----:B------:R-:W-:Y:S02]  /*01d0*/  UIADD3 UR16, UR5, -0x1, URZ ;  /* 0xffffffff05107890 */ /* 0x000fe4000fffe03f */
[----:B------:R-:W-:Y:S02]  /*01e0*/  UISETP.EQ.OR UP0, UPT, UR9, URZ, !UP0 ;  /* 0x0000003f0900728c */ /* 0x000fe4000c702670 */
[----:B------:R-:W-:Y:S02]  /*01f0*/  UISETP.GE.U32.AND UP1, UPT, UR16, 0x2, UPT ;  /* 0x000000021000788c */ /* 0x000fe4000bf26070 */
[----:B------:R-:W-:-:S04]  /*0200*/  UISETP.EQ.AND UP0, UPT, UR5, URZ, UP0 ;  /* 0x0000003f0500728c */ /* 0x000fc80008702270 */
[----:B------:R-:W-:-:S04]  /*0210*/  USEL UR40, URZ, 0x1, !UP0 ;  /* 0x000000013f287887 */ /* 0x000fc8000c000000 */
[----:B------:R-:W-:Y:S01]  /*0220*/  USEL UR40, UR40, 0x2, UP1 ;  /* 0x0000000228287887 */ /* 0x000fe20008800000 */
[----:B0-----:R-:W-:-:S13]  /*0230*/  ISETP.NE.AND P0, PT, R2, RZ, PT ;  /* 0x000000ff0200720c */ /* 0x001fda0003f05270 */
[----:B------:R-:W-:Y:S05]  /*0240*/  @P0 BRA `(.L_x_2) ;  /* 0x0000000000500947 */ /* 0x000fea0003800000 */
[----:B------:R-:W0:Y:S01]  /*0250*/  S2UR UR8, SR_CgaCtaId ;  /* 0x00000000000879c3 */ /* 0x000e220000008800 */
[----:B------:R-:W-:Y:S01]  /*0260*/  UMOV UR4, 0x400 ;  /* 0x0000040000047882 */ /* 0x000fe20000000000 */
[----:B------:R-:W-:Y:S01]  /*0270*/  UMOV UR5, 0x1 ;  /* 0x0000000100057882 */ /* 0x000fe20000000000 */
[----:B------:R-:W-:Y:S01]  /*0280*/  UMOV UR6, 0x6 ;  /* 0x0000000600067882 */ /* 0x000fe20000000000 */
[----:B------:R-:W-:Y:S01]  /*0290*/  ELECT P0, URZ, PT ;  /* 0x00000000003f782f */ /* 0x000fe20003800000 */
[----:B------:R-:W-:-:S04]  /*02a0*/  UIADD3 UR6, -UR6, 0x100000, URZ ;  /* 0x0010000006067890 */ /* 0x000fc8000fffe13f */
[----:B------:R-:W-:Y:S02]  /*02b0*/  USHF.L.U32 UR7, UR6, 0xb, URZ ;  /* 0x0000000b06077899 */ /* 0x000fe4000800063f */
[----:B------:R-:W-:Y:S02]  /*02c0*/  USHF.L.U32 UR6, UR6, 0x1, URZ ;  /* 0x0000000106067899 */ /* 0x000fe4000800063f */
[----:B0-----:R-:W-:Y:S02]  /*02d0*/  ULEA UR8, UR8, UR4, 0x18 ;  /* 0x0000000408087291 */ /* 0x001fe4000f8ec03f */
[----:B------:R-:W-:-:S04]  /*02e0*/  UIADD3 UR4, -UR5, 0x100000, URZ ;  /* 0x0010000005047890 */ /* 0x000fc8000fffe13f */
[----:B------:R-:W-:Y:S02]  /*02f0*/  USHF.L.U32 UR5, UR4, 0xb, URZ ;  /* 0x0000000b04057899 */ /* 0x000fe4000800063f */
[----:B------:R-:W-:Y:S01]  /*0300*/  USHF.L.U32 UR4, UR4, 0x1, URZ ;  /* 0x0000000104047899 */ /* 0x000fe2000800063f */
[----:B------:R-:W0:Y:S11]  /*0310*/  FENCE.VIEW.ASYNC.S ;  /* 0x00000000000073c6 */ /* 0x000e360000000000 */
[----:B0-----:R0:W1:Y:S01]  /*0320*/  SYNCS.EXCH.64 URZ, [UR8], UR4 ;  /* 0x00000004083f75b2 */ /* 0x0010620008000100 */
[----:B------:R0:W2:Y:S01]  /*0330*/  SYNCS.EXCH.64 URZ, [UR8+0x18], UR6 ;  /* 0x00001806083f75b2 */ /* 0x0000a20008000100 */
[----:B------:R0:W3:Y:S01]  /*0340*/  SYNCS.EXCH.64 URZ, [UR8+0x8], UR4 ;  /* 0x00000804083f75b2 */ /* 0x0000e20008000100 */
[----:B------:R0:W4:Y:S01]  /*0350*/  SYNCS.EXCH.64 URZ, [UR8+0x20], UR6 ;  /* 0x00002006083f75b2 */ /* 0x0001220008000100 */
[----:B------:R0:W0:Y:S01]  /*0360*/  SYNCS.EXCH.64 URZ, [UR8+0x10], UR4 ;  /* 0x00001004083f75b2 */ /* 0x0000220008000100 */
[----:B------:R0:W0:Y:S01]  /*0370*/  SYNCS.EXCH.64 URZ, [UR8+0x28], UR6 ;  /* 0x00002806083f75b2 */ /* 0x0000220008000100 */
[----:B------:R-:W-:Y:S01]  /*0380*/  NOP ;  /* 0x0000000000007918 */ /* 0x000fe20000000000 */
.L_x_2:
[----:B------:R-:W5:Y:S01]  /*0390*/  S2UR UR13, SR_CTAID.X ;  /* 0x00000000000d79c3 */ /* 0x000f620000002500 */
[----:B------:R-:W-:Y:S01]  /*03a0*/  SHF.R.S32.HI R3, RZ, 0x1f, R4 ;  /* 0x0000001fff037819 */ /* 0x000fe20000011404 */
[----:B------:R5:W1:Y:S01]  /*03b0*/  SHFL.IDX PT, R6, R0, RZ, 0x1f ;  /* 0x00001fff00067589 */ /* 0x000a6200000e0000 */
[----:B0-----:R-:W-:Y:S01]  /*03c0*/  ULDC UR4, c[0x0][0x150] ;  /* 0x0000540000047ab9 */ /* 0x001fe20000000800 */
[----:B------:R-:W-:Y:S02]  /*03d0*/  ELECT P0, URZ, PT ;  /* 0x00000000003f782f */ /* 0x000fe40003800000 */
[----:B------:R-:W-:Y:S01]  /*03e0*/  LEA.HI R3, R3, R4, RZ, 0x7 ;  /* 0x0000000403037211 */ /* 0x000fe200078f38ff */
[----:B------:R-:W-:Y:S01]  /*03f0*/  ULDC UR5, c[0x0][0x154] ;  /* 0x0000550000057ab9 */ /* 0x000fe20000000800 */
[----:B------:R-:W-:Y:S01]  /*0400*/  SHF.R.S32.HI R7, RZ, 0x1f, R2 ;  /* 0x0000001fff077819 */ /* 0x000fe20000011402 */
[----:B------:R-:W0:Y:S01]  /*0410*/  S2UR UR10, SR_CTAID.Y ;  /* 0x00000000000a79c3 */ /* 0x000e220000002600 */
[----:B------:R-:W-:Y:S01]  /*0420*/  LOP3.LUT R3, R3, 0xffffff80, RZ, 0xc0, !PT ;  /* 0xffffff8003037812 */ /* 0x000fe200078ec0ff */
[----:B------:R-:W-:Y:S01]  /*0430*/  ULDC UR8, c[0x0][0x144] ;  /* 0x0000510000087ab9 */ /* 0x000fe20000000800 */
[----:B------:R-:W-:Y:S01]  /*0440*/  LEA.HI R7, R7, R2, RZ, 0x2 ;  /* 0x0000000207077211 */ /* 0x000fe200078f10ff */
[----:B------:R-:W-:Y:S01]  /*0450*/  NOP ;  /* 0x0000000000007918 */ /* 0x000fe20000000000 */
[----:B------:R-:W-:Y:S01]  /*0460*/  NOP ;  /* 0x0000000000007918 */ /* 0x000fe20000000000 */
[----:B------:R-:W-:Y:S01]  /*0470*/  IMAD.IADD R3, R4, 0x1, -R3 ;  /* 0x0000000104037824 */ /* 0x000fe200078e0a03 */
[----:B------:R-:W-:Y:S01]  /*0480*/  LOP3.LUT R7, R7, 0x3ffffffc, RZ, 0xc0, !PT ;  /* 0x3ffffffc07077812 */ /* 0x000fe200078ec0ff */
[----:B------:R-:W-:Y:S01]  /*0490*/  ULDC UR11, c[0x0][0x148] ;  /* 0x00005200000b7ab9 */ /* 0x000fe20000000800 */
[----:B------:R-:W-:-:S02]  /*04a0*/  IMAD.MOV.U32 R19, RZ, RZ, 0x1 ;  /* 0x00000001ff137424 */ /* 0x000fc400078e00ff */
[----:B------:R-:W-:Y:S01]  /*04b0*/  SHF.R.S32.HI R4, RZ, 0x1f, R3 ;  /* 0x0000001fff047819 */ /* 0x000fe20000011403 */
[----:B------:R-:W-:-:S03]  /*04c0*/  IMAD.IADD R2, R2, 0x1, -R7 ;  /* 0x0000000102027824 */ /* 0x000fc600078e0a07 */
[----:B------:R-:W-:Y:S02]  /*04d0*/  LEA.HI R4, R4, R3, RZ, 0x3 ;  /* 0x0000000304047211 */ /* 0x000fe400078f18ff */
[----:B-----5:R-:W-:Y:S02]  /*04e0*/  I2FP.F32.U32 R5, UR13 ;  /* 0x0000000d00057c45 */ /* 0x020fe40008201000 */
[--C-:B------:R-:W-:Y:S02]  /*04f0*/  SHF.R.S32.HI R0, RZ, 0x3, R4.reuse ;  /* 0x00000003ff007819 */ /* 0x100fe40000011404 */
[----:B-1----:R-:W-:Y:S01]  /*0500*/  ISETP.NE.OR P0, PT, R6, RZ, !P0 ;  /* 0x000000ff0600720c */ /* 0x002fe20004705670 */
[----:B------:R-:W-:Y:S01]  /*0510*/  FMUL R8, R5, UR4 ;  /* 0x0000000405087c20 */ /* 0x000fe20008400000 */
[----:B------:R-:W-:-:S04]  /*0520*/  SHF.R.S32.HI R5, RZ, 0x1f, R4 ;  /* 0x0000001fff057819 */ /* 0x000fc80000011404 */
[----:B------:R-:W-:Y:S01]  /*0530*/  LEA.HI R5, R5, R0, RZ, 0x2 ;  /* 0x0000000005057211 */ /* 0x000fe200078f10ff */
[----:B------:R-:W1:Y:S03]  /*0540*/  F2I.U32.TRUNC.NTZ R8, R8 ;  /* 0x0000000800087305 */ /* 0x000e66000020f000 */
[----:B------:R-:W-:-:S03]  /*0550*/  LOP3.LUT R5, R5, 0xfffffffc, RZ, 0xc0, !PT ;  /* 0xfffffffc05057812 */ /* 0x000fc600078ec0ff */
[----:B------:R-:W-:Y:S01]  /*0560*/  VOTEU.ALL UP0, P0 ;  /* 0x00000000003f7886 */ /* 0x000fe20000000000 */
[----:B------:R-:W-:Y:S01]  /*0570*/  IADD3 R5, R0, -R5, RZ ;  /* 0x8000000500057210 */ /* 0x000fe20007ffe0ff */
[----:B------:R-:W-:Y:S01]  /*0580*/  VOTEU.ALL UP1, P0 ;  /* 0x00000000003f7886 */ /* 0x000fe20000020000 */
[----:B0-----:R-:W-:Y:S02]  /*0590*/  I2FP.F32.U32 R0, UR10 ;  /* 0x0000000a00007c45 */ /* 0x001fe40008201000 */
[----:B------:R-:W0:Y:S01]  /*05a0*/  @!UP0 S2UR UR7, SR_CgaCtaId ;  /* 0x00000000000789c3 */ /* 0x000e220000008800 */
[----:B------:R-:W-:Y:S01]  /*05b0*/  IMAD R2, R2, 0x4, R5 ;  /* 0x0000000402027824 */ /* 0x000fe200078e0205 */
[----:B------:R-:W-:Y:S01]  /*05c0*/  @!UP0 UMOV UR6, 0x400 ;  /* 0x0000040000068882 */ /* 0x000fe20000000000 */
[----:B------:R-:W-:Y:S01]  /*05d0*/  FMUL R4, R0, UR5 ;  /* 0x0000000500047c20 */ /* 0x000fe20008400000 */
[----:B-1----:R-:W-:Y:S01]  /*05e0*/  R2UR UR4, R8 ;  /* 0x00000000080472ca */ /* 0x002fe200000e0000 */
[C---:B------:R-:W-:Y:S01]  /*05f0*/  IMAD.SHL.U32 R155, R2.reuse, 0x4, RZ ;  /* 0x00000004029b7824 */ /* 0x040fe200078e00ff */
[----:B------:R-:W-:-:S03]  /*0600*/  LEA.HI R0, R2, R2, RZ, 0x1 ;  /* 0x0000000202007211 */ /* 0x000fc600078f08ff */
[----:B------:R-:W1:Y:S01]  /*0610*/  F2I.U32.TRUNC.NTZ R4, R4 ;  /* 0x0000000400047305 */ /* 0x000e62000020f000 */
[----:B------:R-:W-:Y:S02]  /*0620*/  LOP3.LUT R5, R0, 0xfffffffe, RZ, 0xc0, !PT ;  /* 0xfffffffe00057812 */ /* 0x000fe400078ec0ff */
[C---:B------:R-:W-:Y:S02]  /*0630*/  LOP3.LUT R155, R2.reuse, 0xc, R155, 0x78, !PT ;  /* 0x0000000c029b7812 */ /* 0x040fe400078e789b */
[----:B------:R-:W-:-:S03]  /*0640*/  IADD3 R5, R2, -R5, RZ ;  /* 0x8000000502057210 */ /* 0x000fc60007ffe0ff */
[----:B------:R-:W-:-:S04]  /*0650*/  UIADD3 UR4, -UR4, URZ, URZ ;  /* 0x0000003f04047290 */ /* 0x000fc8000fffe13f */
[----:B------:R-:W-:Y:S01]  /*0660*/  UIMAD UR8, UR8, UR4, UR13 ;  /* 0x00000004080872a4 */ /* 0x000fe2000f8e020d */
[----:B-1----:R-:W-:Y:S02]  /*0670*/  R2UR UR12, R4 ;  /* 0x00000000040c72ca */ /* 0x002fe400000e0000 */
[----:B------:R-:W-:Y:S01]  /*0680*/  UMOV UR4, 0x20 ;  /* 0x0000002000047882 */ /* 0x000fe20000000000 */
[----:B------:R-:W1:Y:S02]  /*0690*/  LDC R4, c[0x0][0x140] ;  /* 0x00005000ff047b82 */ /* 0x000e640000000800 */
[----:B------:R-:W-:Y:S01]  /*06a0*/  ISETP.NE.AND P3, PT, R5, UR8, PT ;  /* 0x0000000805007c0c */ /* 0x000fe2000bf65270 */
[----:B------:R-:W-:-:S04]  /*06b0*/  @!UP0 UIADD3 UR4, -UR4, 0x100000, URZ ;  /* 0x0010000004048890 */ /* 0x000fc8000fffe13f */
[----:B------:R-:W-:Y:S02]  /*06c0*/  @!UP0 USHF.L.U32 UR5, UR4, 0xb, URZ ;  /* 0x0000000b04058899 */ /* 0x000fe4000800063f */
[----:B------:R-:W-:Y:S02]  /*06d0*/  @!UP0 USHF.L.U32 UR4, UR4, 0x1, URZ ;  /* 0x0000000104048899 */ /* 0x000fe4000800063f */
[----:B0-----:R-:W-:Y:S01]  /*06e0*/  @!UP0 ULEA UR6, UR7, UR6, 0x18 ;  /* 0x0000000607068291 */ /* 0x001fe2000f8ec03f */
[----:B------:R-:W-:Y:S01]  /*06f0*/  VOTEU.ALL UP0, P0 ;  /* 0x00000000003f7886 */ /* 0x000fe20000000000 */
[----:B------:R-:W-:Y:S01]  /*0700*/  LOP3.LUT P0, RZ, R3, 0x7, RZ, 0xc0, !PT ;  /* 0x0000000703ff7812 */ /* 0x000fe2000780c0ff */
[----:B------:R-:W-:-:S03]  /*0710*/  UIADD3 UR12, -UR12, URZ, URZ ;  /* 0x0000003f0c0c7290 */ /* 0x000fc6000fffe13f */
[C---:B------:R-:W-:Y:S02]  /*0720*/  ISETP.LT.U32.AND P0, PT, R155.reuse, 0x4, !P0 ;  /* 0x000000049b00780c */ /* 0x040fe40004701070 */
[----:B------:R-:W-:Y:S01]  /*0730*/  @P3 LEA.HI R0, R155, R155, RZ, 0x1 ;  /* 0x0000009b9b003211 */ /* 0x000fe200078f08ff */
[----:B------:R-:W0:Y:S03]  /*0740*/  FENCE.VIEW.ASYNC.S ;  /* 0x00000000000073c6 */ /* 0x000e260000000000 */
[----:B0-----:R-:W0:Y:S01]  /*0750*/  @!UP0 SYNCS.EXCH.64 URZ, [UR6+0x40], UR4 ;  /* 0x00004004063f85b2 */ /* 0x001e220008000100 */
[----:B------:R-:W-:Y:S02]  /*0760*/  @P3 SHF.R.S32.HI R0, RZ, 0x1, R0 ;  /* 0x00000001ff003819 */ /* 0x000fe40000011400 */
[----:B-1----:R-:W-:Y:S01]  /*0770*/  ISETP.EQ.U32.AND P2, PT, R4, 0x1, PT ;  /* 0x000000010400780c */ /* 0x002fe20003f42070 */
[----:B------:R1:W0:Y:S01]  /*0780*/  @!UP1 SYNCS.EXCH.64 URZ, [UR6+0x48], UR4 ;  /* 0x00004804063f95b2 */ /* 0x0002220008000100 */
[----:B------:R-:W-:Y:S01]  /*0790*/  NOP ;  /* 0x0000000000007918 */ /* 0x000fe20000000000 */
[----:B-1----:R-:W-:-:S06]  /*07a0*/  UIMAD UR4, UR11, UR12, UR10 ;  /* 0x0000000c0b0472a4 */ /* 0x002fcc000f8e020a */
[----:B------:R-:W-:Y:S02]  /*07b0*/  @P3 ISETP.NE.AND P4, PT, R0, UR4, PT ;  /* 0x0000000400003c0c */ /* 0x000fe4000bf85270 */
[----:B------:R-:W-:Y:S02]  /*07c0*/  SEL R0, RZ, 0x1, !P0 ;  /* 0x00000001ff007807 */ /* 0x000fe40004000000 */
[----:B------:R-:W-:-:S04]  /*07d0*/  @P3 SEL R19, RZ, 0x1, P4 ;  /* 0x00000001ff133807 */ /* 0x000fc80002000000 */
[----:B------:R-:W-:Y:S01]  /*07e0*/  LOP3.LUT R19, R19, R0, RZ, 0xc0, !PT ;  /* 0x0000000013137212 */ /* 0x000fe200078ec0ff */
[----:B------:R-:W-:Y:S06]  /*07f0*/  @!P2 BRA `(.L_x_3) ;  /* 0x000000000008a947 */ /* 0x000fec0003800000 */
[----:B0-234-:R-:W-:Y:S01]  /*0800*/  UCGABAR_ARV ;  /* 0x00000000000079c7 */ /* 0x01dfe20008000000 */
[----:B------:R-:W-:Y:S05]  /*0810*/  BRA `(.L_x_4) ;  /* 0x0000000000047947 */ /* 0x000fea0003800000 */
.L_x_3:
[----:B0-234-:R-:W-:Y:S01]  /*0820*/  NOP ;  /* 0x0000000000007918 */ /* 0x01dfe20000000000 */
.L_x_4:
[----:B------:R-:W-:Y:S01]  /*0830*/  ULDC UR4, c[0x0][0x65c] ;  /* 0x0001970000047ab9 */ /* 0x000fe20000000800 */
[----:B------:R-:W-:Y:S01]  /*0840*/  UMOV UR5, URZ ;  /* 0x0000003f00057c82 */ /* 0x000fe20008000000 */
[----:B------:R-:W-:-:S03]  /*0850*/  UISETP.NE.AND UP0, UPT, UR4, 0x1, UPT ;  /* 0x000000010400788c */ /* 0x000fc6000bf05270 */
[----:B------:R-:W-:Y:S01]  /*0860*/  UMOV UR4, UR13 ;  /* 0x0000000d00047c82 */ /* 0x000fe20008000000 */
[----:B------:R-:W-:Y:S02]  /*0870*/  UP2UR UR46, UPR, URZ, 0x1 ;  /* 0x000000013f2e7883 */ /* 0x000fe40008000000 */
[----:B------:R-:W-:Y:S02]  /*0880*/  PLOP3.LUT P0, PT, PT, PT, UP0, 0x80, 0x0 ;  /* 0x000000000000781c */ /* 0x000fe40003f0f008 */
[----:B------:R-:W-:Y:S02]  /*0890*/  PLOP3.LUT P3, PT, PT, PT, UP0, 0x80, 0x0 ;  /* 0x000000000000781c */ /* 0x000fe40003f6f008 */
[----:B------:R-:W-:Y:S01]  /*08a0*/  PLOP3.LUT P5, PT, PT, PT, UP0, 0x80, 0x0 ;  /* 0x000000000000781c */ /* 0x000fe20003faf008 */
[----:B------:R-:W-:Y:S01]  /*08b0*/  @UP0 ULDC UR14, c[0x0][0x10] ;  /* 0x00000400000e0ab9 */ /* 0x000fe20000000800 */
[----:B------:R-:W-:Y:S01]  /*08c0*/  @UP0 UMOV UR6, UR10 ;  /* 0x0000000a00060c82 */ /* 0x000fe20008000000 */
[----:B------:R-:W-:Y:S01]  /*08d0*/  @UP0 UMOV UR7, URZ ;  /* 0x0000003f00070c82 */ /* 0x000fe20008000000 */
[----:B------:R-:W-:Y:S01]  /*08e0*/  PLOP3.LUT P4, PT, PT, PT, UP0, 0x80, 0x0 ;  /* 0x000000000000781c */ /* 0x000fe20003f8f008 */
[----:B------:R-:W-:-:S03]  /*08f0*/  @UP0 UIMAD.WIDE.U32 UR14, UR13, UR14, UR6 ;  /* 0x0000000e0d0e02a5 */ /* 0x000fc6000f8e0006 */
[----:B------:R-:W-:Y:S01]  /*0900*/  @!UP0 ULDC UR7, c[0x0][0xc] ;  /* 0x0000030000078ab9 */ /* 0x000fe20000000800 */
[----:B------:R-:W-:Y:S01]  /*0910*/  @UP0 UMOV UR6, URZ ;  /* 0x0000003f00060c82 */ /* 0x000fe20008000000 */
[----:B------:R-:W-:Y:S01]  /*0920*/  @!UP0 UIMAD.WIDE.U32 UR4, UR10, UR7, UR4 ;  /* 0x000000070a0482a5 */ /* 0x000fe2000f8e0004 */
[----:B------:R-:W-:Y:S01]  /*0930*/  MOV R2, UR14 ;  /* 0x0000000e00027c02 */ /* 0x000fe20008000f00 */
[----:B------:R-:W-:Y:S02]  /*0940*/  @UP0 UIADD3 UR6, UR15, UR6, URZ ;  /* 0x000000060f060290 */ /* 0x000fe4000fffe03f */
[----:B------:R-:W-:Y:S02]  /*0950*/  IMAD.U32 R3, RZ, RZ, UR15 ;  /* 0x0000000fff037e24 */ /* 0x000fe4000f8e00ff */
[----:B------:R-:W-:Y:S01]  /*0960*/  IMAD.U32 R5, RZ, RZ, UR5 ;  /* 0x00000005ff057e24 */ /* 0x000fe2000f8e00ff */
[----:B------:R-:W-:Y:S01]  /*0970*/  MOV R4, UR4 ;  /* 0x0000000400047c02 */ /* 0x000fe20008000f00 */
[----:B------:R-:W-:Y:S01]  /*0980*/  @P0 IMAD.MOV.U32 R7, RZ, RZ, R2 ;  /* 0x000000ffff070224 */ /* 0x000fe200078e0002 */
[----:B------:R-:W-:Y:S01]  /*0990*/  @P3 MOV R6, UR6 ;  /* 0x0000000600063c02 */ /* 0x000fe20008000f00 */
[----:B------:R-:W-:Y:S01]  /*09a0*/  IMAD.U32 R2, RZ, RZ, UR4 ;  /* 0x00000004ff027e24 */ /* 0x000fe2000f8e00ff */
[----:B------:R-:W-:Y:S01]  /*09b0*/  @!P5 MOV R6, R5 ;  /* 0x000000050006d202 */ /* 0x000fe20000000f00 */
[----:B------:R-:W-:-:S02]  /*09c0*/  IMAD.U32 R3, RZ, RZ, UR5 ;  /* 0x00000005ff037e24 */ /* 0x000fc4000f8e00ff */
[----:B------:R-:W-:Y:S02]  /*09d0*/  @!P4 IMAD.MOV.U32 R7, RZ, RZ, R2 ;  /* 0x000000ffff07c224 */ /* 0x000fe400078e0002 */
[----:B------:R0:W-:Y:S04]  /*09e0*/  STL [R1+0x200], R6 ;  /* 0x0002000601007387 */ /* 0x0001e80000100800 */
[----:B------:R0:W-:Y:S01]  /*09f0*/  STL [R1+0x204], R7 ;  /* 0x0002040701007387 */ /* 0x0001e20000100800 */
[----:B------:R-:W-:Y:S05]  /*0a00*/  @!P2 BRA `(.L_x_5) ;  /* 0x00000000000ca947 */ /* 0x000fea0003800000 */
[----:B------:R-:W-:Y:S01]  /*0a10*/  UCGABAR_WAIT ;  /* 0x0000000000007dc7 */ /* 0x000fe20008000000 */
[----:B------:R-:W-:Y:S01]  /*0a20*/  CCTL.IVALL ;  /* 0x00000000ff00798f */ /* 0x000fe20002000000 */
[----:B------:R-:W-:Y:S05]  /*0a30*/  BRA `(.L_x_6) ;  /* 0x0000000000047947 */ /* 0x000fea0003800000 */
.L_x_5:
[----:B------:R-:W-:Y:S06]  /*0a40*/  BAR.SYNC.DEFER_BLOCKING 0x0 ;  /* 0x0000000000007b1d */ /* 0x000fec0000010000 */
.L_x_6:
[----:B------:R-:W-:Y:S05]  /*0a50*/  @!P1 BRA `(.L_x_7) ;  /* 0x0000016400409947 */ /* 0x000fea0003800000 */
[----:B------:R-:W-:-:S06]  /*0a60*/  UISETP.GT.U32.AND UP0, UPT, UR16, 0x1, UPT ;  /* 0x000000011000788c */ /* 0x000fcc000bf04070 */
[----:B------:R-:W-:-:S13]  /*0a70*/  PLOP3.LUT P0, PT, PT, PT, UP0, 0x80, 0x0 ;  /* 0x000000000000781c */ /* 0x000fda0003f0f008 */
[----:B------:R-:W-:Y:S05]  /*0a80*/  @P0 EXIT ;  /* 0x000000000000094d */ /* 0x000fea0003800000 */
[----:B------:R-:W-:Y:S01]  /*0a90*/  ULDC.64 UR4, c[0x0][0x650] ;  /* 0x0001940000047ab9 */ /* 0x000fe20000000a00 */
[----:B------:R-:W-:Y:S01]  /*0aa0*/  UMOV UR41, 0xffffffff ;  /* 0xffffffff00297882 */ /* 0x000fe20000000000 */
[----:B------:R-:W-:Y:S01]  /*0ab0*/  ISETP.GE.U32.AND P0, PT, R7, UR4, PT ;  /* 0x0000000407007c0c */ /* 0x000fe2000bf06070 */
[----:B------:R-:W-:Y:S01]  /*0ac0*/  UMOV UR42, 0xffffffff ;  /* 0xffffffff002a7882 */ /* 0x000fe20000000000 */
[----:B------:R-:W-:Y:S01]  /*0ad0*/  UMOV UR43, 0xffffffff ;  /* 0xffffffff002b7882 */ /* 0x000fe20000000000 */
[----:B------:R-:W-:Y:S02]  /*0ae0*/  PRMT R0, RZ, 0x7610, R0 ;  /* 0x00007610ff007816 */ /* 0x000fe40000000000 */
[----:B------:R-:W-:-:S13]  /*0af0*/  ISETP.GE.U32.AND.EX P0, PT, R6, UR5, PT, P0 ;  /* 0x0000000506007c0c */ /* 0x000fda000bf06100 */
[----:B------:R-:W-:Y:S05]  /*0b00*/  @P0 BRA `(.L_x_8) ;  /* 0x0000000400480947 */ /* 0x000fea0003800000 */
[----:B------:R-:W-:Y:S01]  /*0b10*/  ULDC.64 UR16, c[0x0][0x628] ;  /* 0x00018a0000107ab9 */ /* 0x000fe20000000a00 */
[C---:B------:R-:W-:Y:S01]  /*0b20*/  R2UR UR19, R7.reuse ;  /* 0x00000000071372ca */ /* 0x040fe200000e0000 */
[----:B------:R-:W-:Y:S01]  /*0b30*/  ULDC UR18, c[0x0][0x630] ;  /* 0x00018c0000127ab9 */ /* 0x000fe20000000800 */
[----:B------:R-:W-:Y:S02]  /*0b40*/  ISETP.NE.U32.AND P0, PT, RZ, UR16, PT ;  /* 0x00000010ff007c0c */ /* 0x000fe4000bf05070 */
[----:B------:R-:W-:Y:S02]  /*0b50*/  R2UR UR4, R7 ;  /* 0x00000000070472ca */ /* 0x000fe400000e0000 */
[----:B------:R-:W-:Y:S02]  /*0b60*/  ISETP.NE.AND.EX P0, PT, RZ, UR17, PT, P0 ;  /* 0x00000011ff007c0c */ /* 0x000fe4000bf05300 */
[----:B------:R-:W-:-:S11]  /*0b70*/  R2UR UR5, R6 ;  /* 0x00000000060572ca */ /* 0x000fd600000e0000 */
[----:B------:R-:W-:Y:S05]  /*0b80*/  @!P0 BRA `(.L_x_9) ;  /* 0x0000000000308947 */ /* 0x000fea0003800000 */
[----:B------:R-:W-:Y:S01]  /*0b90*/  R2UR UR4, R7 ;  /* 0x00000000070472ca */ /* 0x000fe200000e0000 */
[----:B------:R-:W-:Y:S01]  /*0ba0*/  ULDC UR9, c[0x0][0x634] ;  /* 0x00018d0000097ab9 */ /* 0x000fe20000000800 */
[----:B------:R-:W-:-:S11]  /*0bb0*/  R2UR UR13, R6 ;  /* 0x00000000060d72ca */ /* 0x000fd600000e0000 */
[----:B------:R-:W-:-:S04]  /*0bc0*/  UIADD3 UR9, UP0, UR4, UR9, URZ ;  /* 0x0000000904097290 */ /* 0x000fc8000ff1e03f */
[----:B------:R-:W-:-:S04]  /*0bd0*/  UIADD3.X UR13, URZ, UR13, URZ, UP0, !UPT ;  /* 0x0000000d3f0d7290 */ /* 0x000fc800087fe43f */
[----:B------:R-:W-:-:S04]  /*0be0*/  UIMAD.WIDE.U32 UR4, UR13, UR16, URZ ;  /* 0x000000100d0472a5 */ /* 0x000fc8000f8e003f */
[----:B------:R-:W-:Y:S02]  /*0bf0*/  UIMAD.WIDE.U32 UR6, UP0, UR9, UR17, UR4 ;  /* 0x00000011090672a5 */ /* 0x000fe4000f800004 */
[----:B------:R-:W-:Y:S02]  /*0c00*/  UIMAD.WIDE.U32 UR4, UR9, UR16, URZ ;  /* 0x00000010090472a5 */ /* 0x000fe4000f8e003f */
[----:B------:R-:W-:Y:S02]  /*0c10*/  UIADD3.X UR15, URZ, URZ, URZ, UP0, !UPT ;  /* 0x0000003f3f0f7290 */ /* 0x000fe400087fe43f */
[----:B------:R-:W-:Y:S01]  /*0c20*/  UIADD3 URZ, UP0, UR5, UR6, URZ ;  /* 0x00000006053f7290 */ /* 0x000fe2000ff1e03f */
[----:B------:R-:W-:-:S03]  /*0c30*/  UMOV UR14, UR7 ;  /* 0x00000007000e7c82 */ /* 0x000fc60008000000 */
[----:B------:R-:W-:-:S12]  /*0c40*/  UIMAD.WIDE.U32.X UR4, UR13, UR17, UR14, UP0 ;  /* 0x000000110d0472a5 */ /* 0x000fd800080e040e */
.L_x_9:
[----:B------:R-:W-:Y:S01]  /*0c50*/  USHF.R.U64 UR43, UR4, UR18, UR5 ;  /* 0x00000012042b7299 */ /* 0x000fe20008001205 */
[----:B------:R-:W-:Y:S01]  /*0c60*/  R2UR UR7, R6 ;  /* 0x00000000060772ca */ /* 0x000fe200000e0000 */
[----:B------:R-:W-:Y:S02]  /*0c70*/  USHF.R.U32.HI UR4, URZ, UR18, UR5 ;  /* 0x000000123f047299 */ /* 0x000fe40008011605 */
[----:B------:R-:W-:Y:S01]  /*0c80*/  UIADD3 UR5, UP0, URZ, -UR43, URZ ;  /* 0x8000002b3f057290 */ /* 0x000fe2000ff1e03f */
[----:B------:R-:W-:Y:S01]  /*0c90*/  ULDC.64 UR14, c[0x0][0x620] ;  /* 0x00018800000e7ab9 */ /* 0x000fe20000000a00 */
[----:B------:R-:W-:Y:S02]  /*0ca0*/  UMOV UR6, UR19 ;  /* 0x0000001300067c82 */ /* 0x000fe40008000000 */
[----:B------:R-:W-:Y:S01]  /*0cb0*/  UIADD3.X UR4, URZ, ~UR4, URZ, UP0, !UPT ;  /* 0x800000043f047290 */ /* 0x000fe200087fe43f */
[----:B------:R-:W-:Y:S01]  /*0cc0*/  ULDC UR9, c[0x0][0x618] ;  /* 0x0001860000097ab9 */ /* 0x000fe20000000800 */
[----:B------:R-:W-:-:S02]  /*0cd0*/  UIMAD UR12, UR11, UR12, UR10 ;  /* 0x0000000c0b0c72a4 */ /* 0x000fc4000f8e020a */
[----:B------:R-:W-:Y:S02]  /*0ce0*/  UIMAD UR4, UR4, UR14, URZ ;  /* 0x0000000e040472a4 */ /* 0x000fe4000f8e023f */
[----:B------:R-:W-:Y:S02]  /*0cf0*/  UIMAD.WIDE.U32 UR6, UR5, UR14, UR6 ;  /* 0x0000000e050672a5 */ /* 0x000fe4000f8e0006 */
[----:B------:R-:W-:Y:S01]  /*0d00*/  UIMAD UR4, UR5, UR15, UR4 ;  /* 0x0000000f050472a4 */ /* 0x000fe2000f8e0204 */
[----:B------:R-:W-:Y:S01]  /*0d10*/  ULDC UR10, c[0x0][0x608] ;  /* 0x00018200000a7ab9 */ /* 0x000fe20000000800 */
[----:B------:R-:W-:Y:S02]  /*0d20*/  ULDC UR18, c[0x0][0x658] ;  /* 0x0001960000127ab9 */ /* 0x000fe40000000800 */
[----:B------:R-:W-:Y:S01]  /*0d30*/  UIADD3 UR7, UR7, UR4, URZ ;  /* 0x0000000407077290 */ /* 0x000fe2000fffe03f */
[----:B------:R-:W-:Y:S02]  /*0d40*/  UMOV UR11, 0xffffffff ;  /* 0xffffffff000b7882 */ /* 0x000fe40000000000 */
[----:B------:R-:W-:Y:S01]  /*0d50*/  ULDC.64 UR4, c[0x0][0x640] ;  /* 0x0001900000047ab9 */ /* 0x000fe20000000a00 */
[----:B------:R-:W-:Y:S01]  /*0d60*/  USHF.R.U64 UR16, UR6, UR9, UR7 ;  /* 0x0000000906107299 */ /* 0x000fe20008001207 */
[----:B------:R-:W-:Y:S01]  /*0d70*/  ISETP.NE.U32.AND P0, PT, RZ, UR4, PT ;  /* 0x00000004ff007c0c */ /* 0x000fe2000bf05070 */
[----:B------:R-:W-:-:S02]  /*0d80*/  USHF.R.U32.HI UR7, URZ, UR9, UR7 ;  /* 0x000000093f077299 */ /* 0x000fc40008011607 */
[----:B------:R-:W-:Y:S01]  /*0d90*/  USHF.L.U32 UR6, UR11, UR18, URZ ;  /* 0x000000120b067299 */ /* 0x000fe2000800063f */
[----:B------:R-:W-:Y:S01]  /*0da0*/  ISETP.NE.AND.EX P0, PT, RZ, UR5, PT, P0 ;  /* 0x00000005ff007c0c */ /* 0x000fe2000bf05300 */
[----:B------:R-:W-:Y:S02]  /*0db0*/  USHF.R.U64 UR22, UR16, UR10, UR7 ;  /* 0x0000000a10167299 */ /* 0x000fe40008001207 */
[----:B------:R-:W-:Y:S02]  /*0dc0*/  USHF.R.U32.HI UR7, URZ, UR10, UR7 ;  /* 0x0000000a3f077299 */ /* 0x000fe40008011607 */
[----:B------:R-:W-:Y:S02]  /*0dd0*/  UISETP.NE.AND UP1, UPT, UR46, URZ, UPT ;  /* 0x0000003f2e00728c */ /* 0x000fe4000bf25270 */
[----:B------:R-:W-:Y:S01]  /*0de0*/  USHF.R.U64 UR23, UR22, UR18, UR7 ;  /* 0x0000001216177299 */ /* 0x000fe20008001207 */
[----:B------:R-:W-:Y:S01]  /*0df0*/  ULDC UR17, c[0x0][0x600] ;  /* 0x0001800000117ab9 */ /* 0x000fe20000000800 */
[----:B------:R-:W-:-:S02]  /*0e00*/  ULOP3.LUT UR13, URZ, UR6, URZ, 0x33, !UPT ;  /* 0x000000063f0d7292 */ /* 0x000fc4000f8e333f */
[----:B------:R-:W-:Y:S02]  /*0e10*/  UIADD3 UR15, UR17, -0x1, URZ ;  /* 0xffffffff110f7890 */ /* 0x000fe4000fffe03f */
[----:B------:R-:W-:Y:S02]  /*0e20*/  USEL UR12, UR8, UR12, !UP1 ;  /* 0x0000000c080c7287 */ /* 0x000fe4000c800000 */
[----:B------:R-:W-:Y:S01]  /*0e30*/  USHF.R.U32.HI UR7, URZ, UR18, UR7 ;  /* 0x000000123f077299 */ /* 0x000fe20008011607 */
[----:B------:R-:W-:Y:S01]  /*0e40*/  ULDC UR19, c[0x0][0x648] ;  /* 0x0001920000137ab9 */ /* 0x000fe20000000800 */
[----:B------:R-:W-:Y:S01]  /*0e50*/  ULDC UR20, c[0x0][0x638] ;  /* 0x00018e0000147ab9 */ /* 0x000fe20000000800 */
[----:B------:R-:W-:Y:S01]  /*0e60*/  UMOV UR21, 0x1 ;  /* 0x0000000100157882 */ /* 0x000fe20000000000 */
[----:B------:R-:W-:Y:S01]  /*0e70*/  UMOV UR6, UR23 ;  /* 0x0000001700067c82 */ /* 0x000fe20008000000 */
[----:B------:R-:W-:Y:S07]  /*0e80*/  @!P0 BRA `(.L_x_10) ;  /* 0x0000000000308947 */ /* 0x000fee0003800000 */
[----:B------:R-:W-:Y:S02]  /*0e90*/  ULDC UR10, c[0x0][0x64c] ;  /* 0x00019300000a7ab9 */ /* 0x000fe40000000800 */
        /* <DEDUP_REMOVED lines=8> */
[----:B------:R-:W-:-:S07]  /*0f20*/  UIMAD.WIDE.U32.X UR4, UR14, UR5, UR10, UP0 ;  /* 0x000000050e0472a5 */ /* 0x000fce00080e040a */
[----:B------:R-:W-:Y:S01]  /*0f30*/  UMOV UR6, UR4 ;  /* 0x0000000400067c82 */ /* 0x000fe20008000000 */
[----:B------:R-:W-:-:S05]  /*0f40*/  UMOV UR7, UR5 ;  /* 0x0000000500077c82 */ /* 0x000fca0008000000 */
.L_x_10:
[----:B------:R-:W-:Y:S01]  /*0f50*/  USHF.R.U64 UR5, UR6, UR19, UR7 ;  /* 0x0000001306057299 */ /* 0x000fe20008001207 */
[----:B------:R-:W-:Y:S01]  /*0f60*/  IMAD.MOV.U32 R0, RZ, RZ, 0x1 ;  /* 0x00000001ff007424 */ /* 0x000fe200078e00ff */
[----:B------:R-:W-:Y:S02]  /*0f70*/  USHF.L.U32 UR4, UR21, UR18, URZ ;  /* 0x0000001215047299 */ /* 0x000fe4000800063f */
[----:B------:R-:W-:Y:S02]  /*0f80*/  ULOP3.LUT UR13, UR22, UR13, URZ, 0xc0, !UPT ;  /* 0x0000000d160d7292 */ /* 0x000fe4000f8ec03f */
[----:B------:R-:W-:Y:S02]  /*0f90*/  UIADD3 UR6, -UR5, URZ, URZ ;  /* 0x0000003f05067290 */ /* 0x000fe4000fffe13f */
[----:B------:R-:W-:Y:S02]  /*0fa0*/  UIMAD UR13, UR4, UR5, UR13 ;  /* 0x00000005040d72a4 */ /* 0x000fe4000f8e020d */
[----:B------:R-:W-:-:S02]  /*0fb0*/  ULOP3.LUT UR15, UR16, UR15, URZ, 0xc0, !UPT ;  /* 0x0000000f100f7292 */ /* 0x000fc4000f8ec03f */
[----:B------:R-:W-:Y:S01]  /*0fc0*/  UIMAD UR4, UR6, UR20, UR23 ;  /* 0x00000014060472a4 */ /* 0x000fe2000f8e0217 */
[----:B------:R-:W-:Y:S01]  /*0fd0*/  ULDC UR5, c[0x0][0x610] ;  /* 0x0001840000057ab9 */ /* 0x000fe20000000800 */
[----:B------:R-:W-:Y:S02]  /*0fe0*/  UISETP.NE.AND UP0, UPT, UR46, URZ, UPT ;  /* 0x0000003f2e00728c */ /* 0x000fe4000bf05270 */
[----:B------:R-:W-:Y:S02]  /*0ff0*/  UIMAD UR12, UR13, UR5, UR12 ;  /* 0x000000050d0c72a4 */ /* 0x000fe4000f8e020c */
[----:B------:R-:W-:-:S04]  /*1000*/  UIMAD UR4, UR4, UR17, UR15 ;  /* 0x00000011040472a4 */ /* 0x000fc8000f8e020f */
[----:B------:R-:W-:Y:S02]  /*1010*/  USEL UR42, UR4, UR12, !UP0 ;  /* 0x0000000c042a7287 */ /* 0x000fe4000c000000 */
[----:B------:R-:W-:-:S12]  /*1020*/  USEL UR41, UR12, UR4, !UP0 ;  /* 0x000000040c297287 */ /* 0x000fd8000c000000 */
.L_x_8:
[----:B------:R-:W-:-:S08]  /*1030*/  NOP ;  /* 0x0000000000007918 */ /* 0x000fd00000000000 */
[----:B------:R-:W1:Y:S02]  /*1040*/  USETMAXREG.TRY_ALLOC.CTAPOOL UP0, 0xf0 ;  /* 0x000000f0000079c8 */ /* 0x000e640008000600 */
[----:B-1----:R-:W-:-:S13]  /*1050*/  PLOP3.LUT P0, PT, PT, PT, UP0, 0x80, 0x0 ;  /* 0x000000000000781c */ /* 0x002fda0003f0f008 */
[----:B------:R-:W-:Y:S05]  /*1060*/  @!P0 BRA `(.L_x_8) ;  /* 0xfffffffc00f08947 */ /* 0x000fea000383ffff */
[----:B------:R-:W-:Y:S01]  /*1070*/  ULDC.64 UR4, c[0x0][0x598] ;  /* 0x0001660000047ab9 */ /* 0x000fe20000000a00 */
[----:B------:R-:W-:Y:S01]  /*1080*/  ULDC.64 UR36, c[0x0][0x208] ;  /* 0x0000820000247ab9 */ /* 0x000fe20000000a00 */
[----:B------:R-:W-:-:S04]  /*1090*/  ISETP.NE.U32.AND P0, PT, RZ, UR4, PT ;  /* 0x00000004ff007c0c */ /* 0x000fc8000bf05070 */
[----:B------:R-:W-:-:S13]  /*10a0*/  ISETP.NE.AND.EX P0, PT, RZ, UR5, PT, P0 ;  /* 0x00000005ff007c0c */ /* 0x000fda000bf05300 */
[----:B------:R-:W-:Y:S05]  /*10b0*/  @!P0 BRA `(.L_x_11) ;  /* 0x00000000001c8947 */ /* 0x000fea0003800000 */
[----:B------:R-:W1:Y:S02]  /*10c0*/  LDC.64 R2, c[0x0][0x598] ;  /* 0x00016600ff027b82 */ /* 0x000e640000000a00 */
[----:B-1----:R-:W2:Y:S02]  /*10d0*/  LDG.E.64 R2, desc[UR36][R2.64] ;  /* 0x0000002402027981 */ /* 0x002ea4000c1e1b00 */
[----:B--2---:R-:W-:-:S04]  /*10e0*/  ISETP.NE.U32.AND P0, PT, R2, RZ, PT ;  /* 0x000000ff0200720c */ /* 0x004fc80003f05070 */
[----:B------:R-:W-:-:S13]  /*10f0*/  ISETP.NE.AND.EX P0, PT, R3, RZ, PT, P0 ;  /* 0x000000ff0300720c */ /* 0x000fda0003f05300 */
[----:B------:R-:W-:Y:S05]  /*1100*/  @!P0 BRA `(.L_x_11) ;  /* 0x0000000000088947 */ /* 0x000fea0003800000 */
[----:B------:R1:W5:Y:S01]  /*1110*/  LD.E R17, desc[UR36][R2.64] ;  /* 0x0000002402117980 */ /* 0x000362000c101900 */
[----:B------:R-:W-:Y:S05]  /*1120*/  BRA `(.L_x_12) ;  /* 0x0000000000247947 */ /* 0x000fea0003800000 */
.L_x_11:
[----:B------:R-:W-:Y:S02]  /*1130*/  ULDC.64 UR4, c[0x0][0x588] ;  /* 0x0001620000047ab9 */ /* 0x000fe40000000a00 */
[----:B------:R-:W-:-:S04]  /*1140*/  ISETP.NE.U32.AND P0, PT, RZ, UR4, PT ;  /* 0x00000004ff007c0c */ /* 0x000fc8000bf05070 */
[----:B------:R-:W-:-:S13]  /*1150*/  ISETP.NE.AND.EX P0, PT, RZ, UR5, PT, P0 ;  /* 0x00000005ff007c0c */ /* 0x000fda000bf05300 */
[----:B------:R-:W-:Y:S05]  /*1160*/  @!P0 BRA `(.L_x_13) ;  /* 0x00000000000c8947 */ /* 0x000fea0003800000 */
[----:B------:R-:W1:Y:S02]  /*1170*/  LDC.64 R2, c[0x0][0x588] ;  /* 0x00016200ff027b82 */ /* 0x000e640000000a00 */
[----:B-1----:R2:W5:Y:S01]  /*1180*/  LDG.E R17, desc[UR36][R2.64] ;  /* 0x0000002402117981 */ /* 0x002562000c1e1900 */
[----:B------:R-:W-:Y:S05]  /*1190*/  BRA `(.L_x_12) ;  /* 0x0000000000087947 */ /* 0x000fea0003800000 */
.L_x_13:
[----:B------:R-:W-:Y:S02]  /*11a0*/  ULDC UR4, c[0x0][0x580] ;  /* 0x0001600000047ab9 */ /* 0x000fe40000000800 */
[----:B------:R-:W-:-:S07]  /*11b0*/  IMAD.U32 R17, RZ, RZ, UR4 ;  /* 0x00000004ff117e24 */ /* 0x000fce000f8e00ff */
.L_x_12:
[----:B------:R-:W-:Y:S02]  /*11c0*/  ULDC.64 UR4, c[0x0][0x5a0] ;  /* 0x0001680000047ab9 */ /* 0x000fe40000000a00 */
[----:B------:R-:W-:-:S04]  /*11d0*/  ISETP.NE.U32.AND P0, PT, RZ, UR4, PT ;  /* 0x00000004ff007c0c */ /* 0x000fc8000bf05070 */
[----:B------:R-:W-:-:S13]  /*11e0*/  ISETP.NE.AND.EX P0, PT, RZ, UR5, PT, P0 ;  /* 0x00000005ff007c0c */ /* 0x000fda000bf05300 */
[----:B------:R-:W-:Y:S05]  /*11f0*/  @!P0 BRA `(.L_x_14) ;  /* 0x00000000001c8947 */ /* 0x000fea0003800000 */
[----:B-12---:R-:W1:Y:S02]  /*1200*/  LDC.64 R2, c[0x0][0x5a0] ;  /* 0x00016800ff027b82 */ /* 0x006e640000000a00 */
[----:B-1----:R-:W2:Y:S02]  /*1210*/  LDG.E.64 R2, desc[UR36][R2.64] ;  /* 0x0000002402027981 */ /* 0x002ea4000c1e1b00 */
[----:B--2---:R-:W-:-:S04]  /*1220*/  ISETP.NE.U32.AND P0, PT, R2, RZ, PT ;  /* 0x000000ff0200720c */ /* 0x004fc80003f05070 */
[----:B------:R-:W-:-:S13]  /*1230*/  ISETP.NE.AND.EX P0, PT, R3, RZ, PT, P0 ;  /* 0x000000ff0300720c */ /* 0x000fda0003f05300 */
[----:B------:R-:W-:Y:S05]  /*1240*/  @!P0 BRA `(.L_x_14) ;  /* 0x0000000000088947 */ /* 0x000fea0003800000 */
[----:B------:R1:W5:Y:S01]  /*1250*/  LD.E R18, desc[UR36][R2.64] ;  /* 0x0000002402127980 */ /* 0x000362000c101900 */
[----:B------:R-:W-:Y:S05]  /*1260*/  BRA `(.L_x_15) ;  /* 0x0000000000247947 */ /* 0x000fea0003800000 */
.L_x_14:
[----:B------:R-:W-:Y:S02]  /*1270*/  ULDC.64 UR4, c[0x0][0x590] ;  /* 0x0001640000047ab9 */ /* 0x000fe40000000a00 */
[----:B------:R-:W-:-:S04]  /*1280*/  ISETP.NE.U32.AND P0, PT, RZ, UR4, PT ;  /* 0x00000004ff007c0c */ /* 0x000fc8000bf05070 */
[----:B------:R-:W-:-:S13]  /*1290*/  ISETP.NE.AND.EX P0, PT, RZ, UR5, PT, P0 ;  /* 0x00000005ff007c0c */ /* 0x000fda000bf05300 */
[----:B------:R-:W-:Y:S05]  /*12a0*/  @!P0 BRA `(.L_x_16) ;  /* 0x00000000000c8947 */ /* 0x000fea0003800000 */
[----:B-12---:R-:W1:Y:S02]  /*12b0*/  LDC.64 R2, c[0x0][0x590] ;  /* 0x00016400ff027b82 */ /* 0x006e640000000a00 */
[----:B-1----:R2:W5:Y:S01]  /*12c0*/  LDG.E R18, desc[UR36][R2.64] ;  /* 0x0000002402127981 */ /* 0x002562000c1e1900 */
[----:B------:R-:W-:Y:S05]  /*12d0*/  BRA `(.L_x_15) ;  /* 0x0000000000087947 */ /* 0x000fea0003800000 */
.L_x_16:
[----:B------:R-:W-:Y:S02]  /*12e0*/  ULDC UR4, c[0x0][0x584] ;  /* 0x0001610000047ab9 */ /* 0x000fe40000000800 */
[----:B------:R-:W-:-:S07]  /*12f0*/  MOV R18, UR4 ;  /* 0x0000000400127c02 */ /* 0x000fce0008000f00 */
.L_x_15:
[----:B------:R-:W-:-:S13]  /*1300*/  LOP3.LUT P0, RZ, R0, 0xff, RZ, 0xc0, !PT ;  /* 0x000000ff00ff7812 */ /* 0x000fda000780c0ff */
[----:B------:R-:W-:Y:S05]  /*1310*/  @!P0 EXIT ;  /* 0x000000000000894d */ /* 0x000fea0003800000 */
[----:B------:R-:W-:Y:S01]  /*1320*/  ULDC UR4, c[0x0][0x28c] ;  /* 0x0000a30000047ab9 */ /* 0x000fe20000000800 */
[----:B------:R-:W-:Y:S01]  /*1330*/  UMOV UR38, URZ ;  /* 0x0000003f00267c82 */ /* 0x000fe20008000000 */
[----:B------:R-:W-:Y:S01]  /*1340*/  UIADD3 UR4, UR4, 0x7f, URZ ;  /* 0x0000007f04047890 */ /* 0x000fe2000fffe03f */
[----:B------:R-:W-:-:S03]  /*1350*/  UMOV UR39, URZ ;  /* 0x0000003f00277c82 */ /* 0x000fc60008000000 */
[----:B------:R-:W-:-:S04]  /*1360*/  USHF.R.S32.HI UR5, URZ, 0x1f, UR4 ;  /* 0x0000001f3f057899 */ /* 0x000fc80008011404 */
[----:B------:R-:W-:-:S04]  /*1370*/  ULEA.HI UR5, UR5, UR4, URZ, 0x7 ;  /* 0x0000000405057291 */ /* 0x000fc8000f8f383f */
[----:B------:R-:W-:-:S12]  /*1380*/  USHF.R.S32.HI UR44, URZ, 0x7, UR5 ;  /* 0x000000073f2c7899 */ /* 0x000fd80008011405 */
.L_x_552:
[----:B------:R-:W3:Y:S01]  /*1390*/  S2R R0, SR_TID.X ;  /* 0x0000000000007919 */ /* 0x000ee20000002100 */
[----:B----4-:R-:W4:Y:S01]  /*13a0*/  S2UR UR7, SR_CgaCtaId ;  /* 0x00000000000779c3 */ /* 0x010f220000008800 */
[----:B------:R-:W-:Y:S02]  /*13b0*/  UMOV UR6, 0x400 ;  /* 0x0000040000067882 */ /* 0x000fe40000000000 */
[----:B----4-:R-:W-:Y:S01]  /*13c0*/  ULEA UR6, UR7, UR6, 0x18 ;  /* 0x0000000607067291 */ /* 0x010fe2000f8ec03f */
[----:B---3--:R-:W-:-:S04]  /*13d0*/  LOP3.LUT R0, R0, 0x80, RZ, 0xc0, !PT ;  /* 0x0000008000007812 */ /* 0x008fc800078ec0ff */
[----:B------:R-:W-:-:S06]  /*13e0*/  SHF.R.U32.HI R0, RZ, 0x7, R0 ;  /* 0x00000007ff007819 */ /* 0x000fcc0000011600 */
[----:B------:R-:W3:Y:S02]  /*13f0*/  SHFL.IDX PT, R0, R0, RZ, 0x1f ;  /* 0x00001fff00007589 */ /* 0x000ee400000e0000 */
[----:B---3--:R-:W-:-:S13]  /*1400*/  R2UR UR4, R0 ;  /* 0x00000000000472ca */ /* 0x008fda00000e0000 */
[----:B------:R-:W-:-:S04]  /*1410*/  ULEA.HI UR5, UR4, UR4, URZ, 0x1 ;  /* 0x0000000404057291 */ /* 0x000fc8000f8f083f */
[----:B------:R-:W-:-:S04]  /*1420*/  ULOP3.LUT UR5, UR5, 0x7fffe, URZ, 0xc0, !UPT ;  /* 0x0007fffe05057892 */ /* 0x000fc8000f8ec03f */
[----:B------:R-:W-:-:S03]  /*1430*/  UIADD3 UR5, UR4, -UR5, URZ ;  /* 0x8000000504057290 */ /* 0x000fc6000fffe03f */
[----:B------:R-:W-:Y:S01]  /*1440*/  ULDC UR4, c[0x0][0x28c] ;  /* 0x0000a30000047ab9 */ /* 0x000fe20000000800 */
[----:B------:R-:W-:Y:S01]  /*1450*/  ULEA UR5, UR5, UR6, 0xd ;  /* 0x0000000605057291 */ /* 0x000fe2000f8e683f */
[----:B------:R-:W-:-:S03]  /*1460*/  ISETP.LT.AND P0, PT, RZ, UR4, PT ;  /* 0x00000004ff007c0c */ /* 0x000fc6000bf01270 */
[----:B------:R-:W-:-:S04]  /*1470*/  UIADD3 UR5, UR5, 0x100, URZ ;  /* 0x0000010005057890 */ /* 0x000fc8000fffe03f */
[----:B------:R-:W-:-:S04]  /*1480*/  USHF.R.U32.HI UR5, URZ, 0x4, UR5 ;  /* 0x000000043f057899 */ /* 0x000fc80008011605 */
[----:B------:R-:W-:-:S04]  /*1490*/  ULOP3.LUT UR5, UR5, 0x3fff, URZ, 0xc0, !UPT ;  /* 0x00003fff05057892 */ /* 0x000fc8000f8ec03f */
[----:B------:R-:W-:Y:S01]  /*14a0*/  ULOP3.LUT UR45, UR5, 0x10000, URZ, 0xfc, !UPT ;  /* 0x00010000052d7892 */ /* 0x000fe2000f8efc3f */
[----:B0-2---:R-:W-:Y:S11]  /*14b0*/  @P0 BRA `(.L_x_17) ;  /* 0x0000000000400947 */ /* 0x005ff60003800000 */
[----:B------:R-:W-:Y:S01]  /*14c0*/  MOV R0, 0x0 ;  /* 0x0000000000007802 */ /* 0x000fe20000000f00 */
[----:B------:R-:W-:Y:S01]  /*14d0*/  ULDC.64 UR4, c[0x4][0x68] ;  /* 0x01001a0000047ab9 */ /* 0x000fe20000000a00 */
[----:B------:R-:W-:Y:S01]  /*14e0*/  ULDC.64 UR6, c[0x4][0x8] ;  /* 0x0100020000067ab9 */ /* 0x000fe20000000a00 */
[----:B------:R-:W-:Y:S01]  /*14f0*/  IMAD.U32 R4, RZ, RZ, UR4 ;  /* 0x00000004ff047e24 */ /* 0x000fe2000f8e00ff */
[----:B-12---:R1:W2:Y:S01]  /*1500*/  LDC.64 R2, c[0x4][R0] ;  /* 0x0100000000027b82 */ /* 0x0062a20000000a00 */
[----:B------:R-:W-:Y:S01]  /*1510*/  IMAD.U32 R5, RZ, RZ, UR5 ;  /* 0x00000005ff057e24 */ /* 0x000fe2000f8e00ff */
[----:B------:R-:W-:Y:S01]  /*1520*/  ULDC.64 UR4, c[0x4][0x70] ;  /* 0x01001c0000047ab9 */ /* 0x000fe20000000a00 */
[----:B------:R-:W-:Y:S01]  /*1530*/  IMAD.U32 R10, RZ, RZ, UR6 ;  /* 0x00000006ff0a7e24 */ /* 0x000fe2000f8e00ff */
[----:B0-----:R-:W-:Y:S01]  /*1540*/  MOV R6, UR4 ;  /* 0x0000000400067c02 */ /* 0x001fe20008000f00 */
[----:B------:R-:W-:Y:S01]  /*1550*/  IMAD.U32 R7, RZ, RZ, UR5 ;  /* 0x00000005ff077e24 */ /* 0x000fe2000f8e00ff */
[----:B------:R-:W-:Y:S01]  /*1560*/  MOV R11, UR7 ;  /* 0x00000007000b7c02 */ /* 0x000fe20008000f00 */
[----:B------:R-:W-:Y:S01]  /*1570*/  IMAD.MOV.U32 R8, RZ, RZ, 0x1e1 ;  /* 0x000001e1ff087424 */ /* 0x000fe200078e00ff */
[----:B------:R-:W-:Y:S01]  /*1580*/  MOV R13, RZ ;  /* 0x000000ff000d7202 */ /* 0x000fe20000000f00 */
[----:B-1----:R-:W-:-:S07]  /*1590*/  IMAD.MOV.U32 R12, RZ, RZ, 0x1 ;  /* 0x00000001ff0c7424 */ /* 0x002fce00078e00ff */
[----:B------:R-:W-:-:S07]  /*15a0*/  LEPC R20, `(.L_x_17) ;  /* 0x000000001014794e */ /* 0x000fce0000000000 */
[----:B--2--5:R-:W-:Y:S05]  /*15b0*/  CALL.ABS.NOINC R2 ;  /* 0x0000000002007343 */ /* 0x024fea0003c00000 */
.L_x_17:
[----:B------:R-:W-:-:S06]  /*15c0*/  ULOP3.LUT UR4, UR40, 0x1, URZ, 0xfc, !UPT ;  /* 0x0000000128047892 */ /* 0x000fcc000f8efc3f */
[----:B------:R-:W-:-:S05]  /*15d0*/  IMAD.U32 R0, RZ, RZ, UR4 ;  /* 0x00000004ff007e24 */ /* 0x000fca000f8e00ff */
[----:B------:R-:W-:-:S13]  /*15e0*/  ISETP.NE.AND P0, PT, R0, 0x3, PT ;  /* 0x000000030000780c */ /* 0x000fda0003f05270 */
[----:B------:R-:W-:Y:S05]  /*15f0*/  @!P0 BRA `(.L_x_18) ;  /* 0x0000000000048947 */ /* 0x000fea0003800000 */
[----:B------:R-:W-:Y:S01]  /*1600*/  BPT.TRAP 0x1 ;  /* 0x000000040000795c */ /* 0x000fe20000300000 */
.L_x_18:
[----:B------:R-:W3:Y:S01]  /*1610*/  S2UR UR5, SR_CgaCtaId ;  /* 0x00000000000579c3 */ /* 0x000ee20000008800 */
[----:B------:R-:W-:Y:S01]  /*1620*/  UMOV UR4, 0x400 ;  /* 0x0000040000047882 */ /* 0x000fe20000000000 */
[----:B-12---:R-:W-:Y:S01]  /*1630*/  IMAD.U32 R3, RZ, RZ, UR39 ;  /* 0x00000027ff037e24 */ /* 0x006fe2000f8e00ff */
[----:B------:R-:W-:-:S04]  /*1640*/  MOV R2, UR38 ;  /* 0x0000002600027c02 */ /* 0x000fc80008000f00 */
[----:B------:R-:W-:Y:S01]  /*1650*/  SHF.L.U32 R2, R2, 0x1f, RZ ;  /* 0x0000001f02027819 */ /* 0x000fe200000006ff */
[----:B---3--:R-:W-:-:S06]  /*1660*/  ULEA UR4, UR5, UR4, 0x18 ;  /* 0x0000000405047291 */ /* 0x008fcc000f8ec03f */
[----:B------:R-:W-:-:S04]  /*1670*/  IMAD.U32 R0, RZ, RZ, UR4 ;  /* 0x00000004ff007e24 */ /* 0x000fc8000f8e00ff */
[----:B------:R-:W-:-:S04]  /*1680*/  IMAD R3, R3, 0x8, R0 ;  /* 0x0000000803037824 */ /* 0x000fc800078e0200 */
[----:B------:R1:W2:Y:S01]  /*1690*/  SYNCS.PHASECHK.TRANS64.TRYWAIT P1, [R3+URZ], R2 ;  /* 0x00000002030075a7 */ /* 0x0002a2000802017f */
[----:B------:R-:W-:Y:S05]  /*16a0*/  @!P0 BRA `(.L_x_19) ;  /* 0x0000000000048947 */ /* 0x000fea0003800000 */
[----:B------:R-:W-:Y:S01]  /*16b0*/  BPT.TRAP 0x1 ;  /* 0x000000040000795c */ /* 0x000fe20000300000 */
.L_x_19:
[----:B--2---:R-:W-:Y:S05]  /*16c0*/  @P1 BRA `(.L_x_20) ;  /* 0x0000000000081947 */ /* 0x004fea0003800000 */
[----:B------:R-:W2:Y:S02]  /*16d0*/  SYNCS.PHASECHK.TRANS64.TRYWAIT P1, [R3+URZ], R2 ;  /* 0x00000002030075a7 */ /* 0x000ea4000802017f */
[----:B--2---:R-:W-:Y:S05]  /*16e0*/  @!P1 BRA `(.L_x_21) ;  /* 0x0000017000049947 */ /* 0x004fea0003800000 */
.L_x_20:
[----:B------:R-:W-:-:S04]  /*16f0*/  UISETP.LT.AND UP0, UPT, UR44, 0x1, UPT ;  /* 0x000000012c00788c */ /* 0x000fc8000bf01270 */
[----:B------:R-:W-:-:S06]  /*1700*/  USEL UR4, UR44, 0x1, UP0 ;  /* 0x000000012c047887 */ /* 0x000fcc0008000000 */
[----:B-12---:R-:W-:Y:S01]  /*1710*/  MOV R2, UR4 ;  /* 0x0000000400027c02 */ /* 0x006fe20008000f00 */
[----:B------:R-:W-:Y:S05]  /*1720*/  WARPSYNC.ALL ;  /* 0x0000000000007948 */ /* 0x000fea0003800000 */
[----:B------:R-:W-:-:S04]  /*1730*/  IADD3 R2, -R2, UR44, RZ ;  /* 0x0000002c02027c10 */ /* 0x000fc8000fffe1ff */
[----:B------:R-:W-:Y:S02]  /*1740*/  ISETP.GE.AND P1, PT, R2, 0x1, PT ;  /* 0x000000010200780c */ /* 0x000fe40003f26270 */
[----:B------:R-:W-:Y:S01]  /*1750*/  R2UR UR4, R0 ;  /* 0x00000000000472ca */ /* 0x000fe200000e0000 */
[----:B------:R-:W-:Y:S01]  /*1760*/  ULEA UR5, UR39, UR45, 0xb ;  /* 0x0000002d27057291 */ /* 0x000fe2000f8e583f */
[----:B------:R-:W-:Y:S01]  /*1770*/  WARPGROUP.ARRIVE ;  /* 0x00000000000079c5 */ /* 0x000fe20000000000 */
[----:B------:R-:W-:Y:S01]  /*1780*/  UMOV UR9, 0x40000040 ;  /* 0x4000004000097882 */ /* 0x000fe20000000000 */
[----:B------:R-:W-:Y:S01]  /*1790*/  UMOV UR11, 0x40000040 ;  /* 0x40000040000b7882 */ /* 0x000fe20000000000 */
[----:B------:R-:W-:Y:S03]  /*17a0*/  STL [R1+0x2cc], R19 ;  /* 0x0002cc1301007387 */ /* 0x000fe60000100800 */
[----:B------:R-:W-:Y:S01]  /*17b0*/  UMOV UR8, UR5 ;  /* 0x0000000500087c82 */ /* 0x000fe20008000000 */
[----:B-----5:R-:W-:Y:S04]  /*17c0*/  STL [R1+0x2c8], R18 ;  /* 0x0002c81201007387 */ /* 0x020fe80000100800 */
[----:B------:R-:W-:Y:S01]  /*17d0*/  UIADD3 UR4, UR4, 0x18100, URZ ;  /* 0x0001810004047890 */ /* 0x000fe2000fffe03f */
[----:B------:R1:W-:Y:S03]  /*17e0*/  STL [R1+0x2c4], R17 ;  /* 0x0002c41101007387 */ /* 0x0003e60000100800 */
[----:B------:R-:W-:Y:S01]  /*17f0*/  USHF.R.U32.HI UR4, URZ, 0x4, UR4 ;  /* 0x000000043f047899 */ /* 0x000fe20008011604 */
[----:B------:R-:W-:Y:S03]  /*1800*/  STL [R1+0x2c0], R16 ;  /* 0x0002c01001007387 */ /* 0x000fe60000100800 */
[----:B------:R-:W-:Y:S01]  /*1810*/  ULOP3.LUT UR4, UR4, 0x3fff, URZ, 0xc0, !UPT ;  /* 0x00003fff04047892 */ /* 0x000fe2000f8ec03f */
[----:B------:R2:W-:Y:S03]  /*1820*/  STL [R1+0x2bc], R2 ;  /* 0x0002bc0201007387 */ /* 0x0005e60000100800 */
[----:B------:R-:W-:Y:S01]  /*1830*/  ULOP3.LUT UR4, UR4, 0x10000, URZ, 0xfc, !UPT ;  /* 0x0001000004047892 */ /* 0x000fe2000f8efc3f */
[----:B------:R3:W-:Y:S03]  /*1840*/  STL [R1+0x2d0], R0 ;  /* 0x0002d00001007387 */ /* 0x0007e60000100800 */
[----:B------:R-:W-:-:S07]  /*1850*/  ULEA UR6, UR39, UR4, 0xb ;  /* 0x0000000427067291 */ /* 0x000fce000f8e583f */
[----:B------:R-:W-:Y:S02]  /*1860*/  UMOV UR10, UR6 ;  /* 0x00000006000a7c82 */ /* 0x000fe40008000000 */
[----:B------:R-:W-:Y:S01]  /*1870*/  IGMMA.64x256x32.S8.S8 R24, gdesc[UR8], RZ, !UPT, gsb0 ;  /* 0x06600000081879f1 */ /* 0x000fe2000c0410ff */
[----:B------:R-:W-:Y:S01]  /*1880*/  UIADD3 UR8, UR5, 0x400, URZ ;  /* 0x0000040005087890 */ /* 0x000fe2000fffe03f */
[----:B------:R-:W-:Y:S01]  /*1890*/  UMOV UR9, 0x40000040 ;  /* 0x4000004000097882 */ /* 0x000fe20000000000 */
[----:B------:R-:W-:Y:S02]  /*18a0*/  WARPGROUP.DEPBAR.LE gsb0, 0x0 ;  /* 0x00008000000079c5 */ /* 0x000fe40000010000 */
[----:B------:R-:W-:Y:S01]  /*18b0*/  STL.64 [R1], R24 ;  /* 0x0000001801007387 */ /* 0x000fe20000100a00 */
[----:B------:R-:W-:Y:S01]  /*18c0*/  IMAD.MOV.U32 R235, RZ, RZ, R46 ;  /* 0x000000ffffeb7224 */ /* 0x000fe200078e002e */
[----:B------:R-:W-:Y:S01]  /*18d0*/  MOV R233, R48 ;  /* 0x0000003000e97202 */ /* 0x000fe20000000f00 */
[----:B------:R-:W-:Y:S01]  /*18e0*/  IMAD.MOV.U32 R234, RZ, RZ, R47 ;  /* 0x000000ffffea7224 */ /* 0x000fe200078e002f */
[----:B------:R-:W-:Y:S01]  /*18f0*/  STL.64 [R1+0x8], R26 ;  /* 0x0000081a01007387 */ /* 0x000fe20000100a00 */
        /* <DEDUP_REMOVED lines=73> */
[----:B-1----:R-:W-:Y:S01]  /*1d90*/  MOV R17, R135 ;  /* 0x0000008700117202 */ /* 0x002fe20000000f00 */
        /* <DEDUP_REMOVED lines=9> */
[----:B--2---:R-:W-:Y:S01]  /*1e30*/  MOV R2, R150 ;  /* 0x0000009600027202 */ /* 0x004fe20000000f00 */
[----:B------:R-:W-:Y:S01]  /*1e40*/  IMAD.MOV.U32 R196, RZ, RZ, R112 ;  /* 0x000000ffffc47224 */ /* 0x000fe200078e0070 */
[----:B------:R1:W-:Y:S01]  /*1e50*/  STL.64 [R1+0x50], R44 ;  /* 0x0000502c01007387 */ /* 0x0003e20000100a00 */
[----:B------:R-:W-:-:S02]  /*1e60*/  IMAD.MOV.U32 R197, RZ, RZ, R113 ;  /* 0x000000ffffc57224 */ /* 0x000fc400078e0071 */
[----:B------:R-:W-:Y:S01]  /*1e70*/  IMAD.MOV.U32 R199, RZ, RZ, R115 ;  /* 0x000000ffffc77224 */ /* 0x000fe200078e0073 */
[----:B------:R-:W-:Y:S01]  /*1e80*/  STL [R1+0x588], R155 ;  /* 0x0005889b01007387 */ /* 0x000fe20000100800 */
[----:B------:R-:W-:Y:S02]  /*1e90*/  IMAD.MOV.U32 R200, RZ, RZ, R116 ;  /* 0x000000ffffc87224 */ /* 0x000fe400078e0074 */
[----:B------:R-:W-:Y:S02]  /*1ea0*/  IMAD.MOV.U32 R202, RZ, RZ, R118 ;  /* 0x000000ffffca7224 */ /* 0x000fe400078e0076 */
[----:B------:R-:W-:Y:S02]  /*1eb0*/  IMAD.MOV.U32 R203, RZ, RZ, R119 ;  /* 0x000000ffffcb7224 */ /* 0x000fe400078e0077 */
[----:B------:R-:W-:Y:S02]  /*1ec0*/  IMAD.MOV.U32 R205, RZ, RZ, R121 ;  /* 0x000000ffffcd7224 */ /* 0x000fe400078e0079 */
[----:B------:R-:W-:-:S02]  /*1ed0*/  IMAD.MOV.U32 R206, RZ, RZ, R122 ;  /* 0x000000ffffce7224 */ /* 0x000fc400078e007a */
[----:B------:R-:W-:Y:S02]  /*1ee0*/  IMAD.MOV.U32 R208, RZ, RZ, R124 ;  /* 0x000000ffffd07224 */ /* 0x000fe400078e007c */
        /* <DEDUP_REMOVED lines=13> */
[----:B0-----:R-:W-:Y:S02]  /*1fc0*/  IMAD.MOV.U32 R7, RZ, RZ, R145 ;  /* 0x000000ffff077224 */ /* 0x001fe400078e0091 */
[----:B------:R-:W-:Y:S02]  /*1fd0*/  IMAD.MOV.U32 R6, RZ, RZ, R146 ;  /* 0x000000ffff067224 */ /* 0x000fe400078e0092 */
[----:B------:R-:W-:Y:S02]  /*1fe0*/  IMAD.MOV.U32 R4, RZ, RZ, R148 ;  /* 0x000000ffff047224 */ /* 0x000fe400078e0094 */
[----:B------:R-:W-:-:S02]  /*1ff0*/  IMAD.MOV.U32 R3, RZ, RZ, R149 ;  /* 0x000000ffff037224 */ /* 0x000fc400078e0095 */
[----:B---3--:R-:W-:Y:S02]  /*2000*/  IMAD.MOV.U32 R0, RZ, RZ, R151 ;  /* 0x000000ffff007224 */ /* 0x008fe400078e0097 */
[----:B-1----:R-:W-:-:S06]  /*2010*/  WARPGROUP.ARRIVE ;  /* 0x00000000000079c5 */ /* 0x002fcc0000000000 */
[----:B------:R-:W-:Y:S03]  /*2020*/  IGMMA.64x256x32.S8.S8 R24, gdesc[UR8], RZ, !UPT, gsb0 ;  /* 0x06600000081879f1 */ /* 0x000fe6000c0410ff */
[----:B------:R-:W-:Y:S02]  /*2030*/  WARPGROUP.DEPBAR.LE gsb0, 0x0 ;  /* 0x00008000000079c5 */ /* 0x000fe40000010000 */
[----:B------:R-:W-:Y:S04]  /*2040*/  STL.64 [R1+0x580], R150 ;  /* 0x0005809601007387 */ /* 0x000fe80000100a00 */
        /* <DEDUP_REMOVED lines=20> */
[----:B------:R0:W-:Y:S04]  /*2190*/  STL.64 [R1+0x4d8], R108 ;  /* 0x0004d86c01007387 */ /* 0x0001e80000100a00 */
[----:B0-----:R-:W2:Y:S04]  /*21a0*/  LDL.LU R108, [R1] ;  /* 0x00000000016c7983 */ /* 0x001ea80000300800 */
[----:B------:R-:W2:Y:S04]  /*21b0*/  LDL.LU R109, [R1+0x4] ;  /* 0x00000400016d7983 */ /* 0x000ea80000300800 */
        /* <DEDUP_REMOVED lines=19> */
[----:B------:R-:W2:Y:S01]  /*22f0*/  LDL.LU R129, [R1+0x54] ;  /* 0x0000540001817983 */ /* 0x000ea20000300800 */
        /* <DEDUP_REMOVED lines=31> */
[----:B------:R-:W-:Y:S01]  /*24f0*/  UIADD3 UR8, UR5, 0x2, URZ ;  /* 0x0000000205087890 */ /* 0x000fe2000fffe03f */
[----:B------:R-:W-:Y:S01]  /*2500*/  IMAD.MOV.U32 R214, RZ, RZ, R22 ;  /* 0x000000ffffd67224 */ /* 0x000fe200078e0016 */
[----:B------:R-:W-:Y:S01]  /*2510*/  UIADD3 UR10, UR6, 0x2, URZ ;  /* 0x00000002060a7890 */ /* 0x000fe2000fffe03f */
[----:B------:R-:W-:Y:S01]  /*2520*/  IMAD.MOV.U32 R216, RZ, RZ, R20 ;  /* 0x000000ffffd87224 */ /* 0x000fe200078e0014 */
[----:B------:R-:W-:Y:S01]  /*2530*/  UMOV UR9, 0x40000040 ;  /* 0x4000004000097882 */ /* 0x000fe20000000000 */
[----:B------:R-:W-:Y:S01]  /*2540*/  IMAD.MOV.U32 R217, RZ, RZ, R19 ;  /* 0x000000ffffd97224 */ /* 0x000fe200078e0013 */
[----:B------:R-:W-:Y:S01]  /*2550*/  UMOV UR11, 0x40000040 ;  /* 0x40000040000b7882 */ /* 0x000fe20000000000 */
        /* <DEDUP_REMOVED lines=11> */
[----:B------:R-:W-:-:S06]  /*2610*/  IMAD.MOV.U32 R235, RZ, RZ, R0 ;  /* 0x000000ffffeb7224 */ /* 0x000fcc00078e0000 */
[----:B--2---:R-:W-:-:S06]  /*2620*/  WARPGROUP.ARRIVE ;  /* 0x00000000000079c5 */ /* 0x004fcc0000000000 */
[----:B------:R-:W-:Y:S03]  /*2630*/  IGMMA.64x256x32.S8.S8 R108, gdesc[UR8], R108, gsb0 ;  /* 0x06600000086c79f1 */ /* 0x000fe6000804106c */
[----:B------:R-:W-:Y:S02]  /*2640*/  WARPGROUP.DEPBAR.LE gsb0, 0x0 ;  /* 0x00008000000079c5 */ /* 0x000fe40000010000 */
[----:B------:R-:W-:Y:S04]  /*2650*/  STL.64 [R1], R108 ;  /* 0x0000006c01007387 */ /* 0x000fe80000100a00 */
        /* <DEDUP_REMOVED lines=63> */
[----:B0-----:R-:W2:Y:S04]  /*2a50*/  LDL.LU R155, [R1+0x588] ;  /* 0x00058800019b7983 */ /* 0x001ea80000300800 */
[----:B------:R-:W3:Y:S04]  /*2a60*/  LDL.LU.64 R150, [R1+0x580] ;  /* 0x0005800001967983 */ /* 0x000ee80000300a00 */
        /* <DEDUP_REMOVED lines=20> */
[----:B------:R-:W3:Y:S01]  /*2bb0*/  LDL.LU.64 R108, [R1+0x4d8] ;  /* 0x0004d800016c7983 */ /* 0x000ee20000300a00 */
[----:B------:R-:W-:Y:S01]  /*2bc0*/  UIADD3 UR8, UR5, 0x402, URZ ;  /* 0x0000040205087890 */ /* 0x000fe2000fffe03f */
[----:B------:R-:W-:Y:S01]  /*2bd0*/  UMOV UR9, 0x40000040 ;  /* 0x4000004000097882 */ /* 0x000fe20000000000 */
[----:B---3--:R-:W-:-:S07]  /*2be0*/  WARPGROUP.ARRIVE ;  /* 0x00000000000079c5 */ /* 0x008fce0000000000 */
[----:B------:R-:W-:Y:S03]  /*2bf0*/  IGMMA.64x256x32.S8.S8 R24, gdesc[UR8], R24, gsb0 ;  /* 0x06600000081879f1 */ /* 0x000fe60008041018 */
        /* <DEDUP_REMOVED lines=65> */
[----:B0-----:R-:W3:Y:S04]  /*3010*/  LDL.LU.64 R24, [R1] ;  /* 0x0000000001187983 */ /* 0x001ee80000300a00 */
        /* <DEDUP_REMOVED lines=63> */
[----:B------:R-:W-:-:S02]  /*3410*/  UIADD3 UR8, UR5, 0x4, URZ ;  /* 0x0000000405087890 */ /* 0x000fc4000fffe03f */
[----:B------:R-:W-:Y:S01]  /*3420*/  UIADD3 UR10, UR6, 0x4, URZ ;  /* 0x00000004060a7890 */ /* 0x000fe2000fffe03f */
[----:B------:R-:W-:Y:S01]  /*3430*/  UMOV UR9, 0x40000040 ;  /* 0x4000004000097882 */ /* 0x000fe20000000000 */
[----:B------:R-:W-:Y:S01]  /*3440*/  UMOV UR11, 0x40000040 ;  /* 0x40000040000b7882 */ /* 0x000fe20000000000 */
[----:B---3--:R-:W-:-:S06]  /*3450*/  WARPGROUP.ARRIVE ;  /* 0x00000000000079c5 */ /* 0x008fcc0000000000 */
[----:B------:R-:W-:Y:S03]  /*3460*/  IGMMA.64x256x32.S8.S8 R24, gdesc[UR8], R24, gsb0 ;  /* 0x06600000081879f1 */ /* 0x000fe60008041018 */
[----:B------:R-:W-:Y:S02]  /*3470*/  WARPGROUP.DEPBAR.LE gsb0, 0x0 ;  /* 0x00008000000079c5 */ /* 0x000fe40000010000 */
[----:B------:R-:W-:Y:S01]  /*3480*/  STL.64 [R1], R24 ;  /* 0x0000001801007387 */ /* 0x000fe20000100a00 */
[----:B------:R-:W-:Y:S01]  /*3490*/  IMAD.MOV.U32 R4, RZ, RZ, R150 ;  /* 0x000000ffff047224 */ /* 0x000fe200078e0096 */
[----:B------:R-:W-:Y:S01]  /*34a0*/  MOV R3, R151 ;  /* 0x0000009700037202 */ /* 0x000fe20000000f00 */
[----:B------:R-:W-:Y:S01]  /*34b0*/  IMAD.MOV.U32 R5, RZ, RZ, R149 ;  /* 0x000000ffff057224 */ /* 0x000fe200078e0095 */
[----:B------:R-:W-:Y:S01]  /*34c0*/  STL.64 [R1+0x8], R26 ;  /* 0x0000081a01007387 */ /* 0x000fe20000100a00 */
[----:B------:R-:W-:Y:S01]  /*34d0*/  MOV R6, R148 ;  /* 0x0000009400067202 */ /* 0x000fe20000000f00 */
[----:B------:R-:W-:Y:S01]  /*34e0*/  IMAD.MOV.U32 R8, RZ, RZ, R146 ;  /* 0x000000ffff087224 */ /* 0x000fe200078e0092 */
[----:B------:R-:W-:Y:S01]  /*34f0*/  MOV R9, R145 ;  /* 0x0000009100097202 */ /* 0x000fe20000000f00 */
        /* <DEDUP_REMOVED lines=32> */
[----:B------:R0:W-:Y:S01]  /*3700*/  STL.64 [R1+0x50], R44 ;  /* 0x0000502c01007387 */ /* 0x0001e20000100a00 */
[----:B------:R-:W-:Y:S01]  /*3710*/  IMAD.MOV.U32 R207, RZ, RZ, R123 ;  /* 0x000000ffffcf7224 */ /* 0x000fe200078e007b */
[----:B------:R-:W-:Y:S01]  /*3720*/  MOV R202, R118 ;  /* 0x0000007600ca7202 */ /* 0x000fe20000000f00 */
[----:B------:R-:W-:Y:S01]  /*3730*/  IMAD.MOV.U32 R204, RZ, RZ, R120 ;  /* 0x000000ffffcc7224 */ /* 0x000fe200078e0078 */
[----:B------:R-:W3:Y:S01]  /*3740*/  LDL.LU.64 R150, [R1+0x4d0] ;  /* 0x0004d00001967983 */ /* 0x000ee20000300a00 */
        /* <DEDUP_REMOVED lines=96> */
[----:B------:R-:W-:-:S03]  /*3d50*/  IMAD.MOV.U32 R19, RZ, RZ, R47 ;  /* 0x000000ffff137224 */ /* 0x000fc600078e002f */
        /* <DEDUP_REMOVED lines=28> */
[----:B0-----:R-:W3:Y:S04]  /*3f20*/  LDL.LU.64 R44, [R1+0x328] ;  /* 0x00032800012c7983 */ /* 0x001ee80000300a00 */
        /* <DEDUP_REMOVED lines=11> */
[----:B------:R-:W-:-:S02]  /*3fe0*/  UMOV UR9, 0x40000040 ;  /* 0x4000004000097882 */ /* 0x000fc40000000000 */
[----:B--2---:R-:W-:Y:S01]  /*3ff0*/  STL [R1+0x2b8], R155 ;  /* 0x0002b89b01007387 */ /* 0x004fe20000100800 */
[----:B---3--:R-:W-:-:S06]  /*4000*/  WARPGROUP.ARRIVE ;  /* 0x00000000000079c5 */ /* 0x008fcc0000000000 */
        /* <DEDUP_REMOVED lines=80> */
[----:B------:R-:W-:Y:S01]  /*4510*/  IMAD.MOV.U32 R221, RZ, RZ, R21 ;  /* 0x000000ffffdd7224 */ /* 0x000fe200078e0015 */
[----:B------:R0:W5:Y:S01]  /*4520*/  LDL.LU R0, [R1+0x2d0] ;  /* 0x0002d00001007983 */ /* 0x0001620000300800 */
[----:B------:R-:W-:-:S02]  /*4530*/  IMAD.MOV.U32 R223, RZ, RZ, R15 ;  /* 0x000000ffffdf7224 */ /* 0x000fc400078e000f */
[----:B------:R-:W-:Y:S01]  /*4540*/  IMAD.MOV.U32 R224, RZ, RZ, R14 ;  /* 0x000000ffffe07224 */ /* 0x000fe200078e000e */
[----:B------:R0:W5:Y:S01]  /*4550*/  LDL.LU R19, [R1+0x2cc] ;  /* 0x0002cc0001137983 */ /* 0x0001620000300800 */
[----:B------:R-:W-:Y:S02]  /*4560*/  IMAD.MOV.U32 R226, RZ, RZ, R12 ;  /* 0x000000ffffe27224 */ /* 0x000fe400078e000c */
[----:B------:R-:W-:Y:S01]  /*4570*/  IMAD.MOV.U32 R227, RZ, RZ, R11 ;  /* 0x000000ffffe37224 */ /* 0x000fe200078e000b */
[----:B------:R0:W5:Y:S01]  /*4580*/  LDL.LU R18, [R1+0x2c8] ;  /* 0x0002c80001127983 */ /* 0x0001620000300800 */
[----:B------:R-:W-:Y:S02]  /*4590*/  IMAD.MOV.U32 R229, RZ, RZ, R9 ;  /* 0x000000ffffe57224 */ /* 0x000fe400078e0009 */
[----:B------:R-:W-:Y:S01]  /*45a0*/  IMAD.MOV.U32 R230, RZ, RZ, R8 ;  /* 0x000000ffffe67224 */ /* 0x000fe200078e0008 */
[----:B------:R0:W5:Y:S01]  /*45b0*/  LDL.LU R17, [R1+0x2c4] ;  /* 0x0002c40001117983 */ /* 0x0001620000300800 */
[----:B------:R-:W-:-:S02]  /*45c0*/  IMAD.MOV.U32 R232, RZ, RZ, R6 ;  /* 0x000000ffffe87224 */ /* 0x000fc400078e0006 */
[----:B------:R-:W-:Y:S01]  /*45d0*/  IMAD.MOV.U32 R233, RZ, RZ, R5 ;  /* 0x000000ffffe97224 */ /* 0x000fe200078e0005 */
[----:B------:R0:W5:Y:S01]  /*45e0*/  LDL.LU R16, [R1+0x2c0] ;  /* 0x0002c00001107983 */ /* 0x0001620000300800 */
[----:B------:R-:W-:-:S03]  /*45f0*/  IMAD.MOV.U32 R235, RZ, RZ, R3 ;  /* 0x000000ffffeb7224 */ /* 0x000fc600078e0003 */
[----:B------:R0:W5:Y:S03]  /*4600*/  LDL.LU R2, [R1+0x2bc] ;  /* 0x0002bc0001027983 */ /* 0x0001660000300800 */
        /* <DEDUP_REMOVED lines=67> */
[----:B-1----:R0:W5:Y:S04]  /*4a40*/  LDL.LU R155, [R1+0x2b8] ;  /* 0x0002b800019b7983 */ /* 0x0021680000300800 */
[----:B------:R-:W2:Y:S04]  /*4a50*/  LDL.LU.64 R150, [R1+0x2b0] ;  /* 0x0002b00001967983 */ /* 0x000ea80000300a00 */
        /* <DEDUP_REMOVED lines=20> */
[----:B------:R-:W2:Y:S01]  /*4ba0*/  LDL.LU.64 R108, [R1+0x208] ;  /* 0x00020800016c7983 */ /* 0x000ea20000300a00 */
[----:B------:R-:W-:Y:S01]  /*4bb0*/  UIADD3 UR8, UR5, 0x406, URZ ;  /* 0x0000040605087890 */ /* 0x000fe2000fffe03f */
[----:B------:R-:W-:Y:S01]  /*4bc0*/  UMOV UR9, 0x40000040 ;  /* 0x4000004000097882 */ /* 0x000fe20000000000 */
[----:B--2---:R-:W-:-:S07]  /*4bd0*/  WARPGROUP.ARRIVE ;  /* 0x00000000000079c5 */ /* 0x004fce0000000000 */
[----:B------:R-:W-:Y:S03]  /*4be0*/  IGMMA.64x256x32.S8.S8 R24, gdesc[UR8], R24, gsb0 ;  /* 0x06600000081879f1 */ /* 0x000fe60008041018 */
[----:B------:R-:W-:Y:S02]  /*4bf0*/  WARPGROUP.DEPBAR.LE gsb0, 0x0 ;  /* 0x00008000000079c5 */ /* 0x000fe40000010000 */
[----:B0-----:R-:W-:Y:S05]  /*4c00*/  @!P1 BRA `(.L_x_22) ;  /* 0x0000004000d49947 */ /* 0x001fea0003800000 */
[----:B------:R-:W-:Y:S01]  /*4c10*/  UIADD3 UR6, UR39, 0x1, URZ ;  /* 0x0000000127067890 */ /* 0x000fe2000fffe03f */
[----:B-----5:R-:W-:Y:S01]  /*4c20*/  R2UR UR5, R2 ;  /* 0x00000000020572ca */ /* 0x020fe200000e0000 */
[----:B------:R-:W-:Y:S02]  /*4c30*/  UMOV UR12, UR39 ;  /* 0x00000027000c7c82 */ /* 0x000fe40008000000 */
[----:B------:R-:W-:-:S04]  /*4c40*/  UISETP.NE.AND UP0, UPT, UR6, 0x3, UPT ;  /* 0x000000030600788c */ /* 0x000fc8000bf05270 */
[----:B------:R-:W-:Y:S02]  /*4c50*/  USEL UR7, URZ, 0x1, UP0 ;  /* 0x000000013f077887 */ /* 0x000fe40008000000 */
[----:B------:R-:W-:Y:S02]  /*4c60*/  USEL UR6, UR6, URZ, UP0 ;  /* 0x0000003f06067287 */ /* 0x000fe40008000000 */
[----:B------:R-:W-:-:S12]  /*4c70*/  ULOP3.LUT UR7, UR38, UR7, URZ, 0x3c, !UPT ;  /* 0x0000000726077292 */ /* 0x000fd8000f8e3c3f */
.L_x_29:
[----:B------:R-:W-:Y:S05]  /*4c80*/  @!P0 BRA `(.L_x_23) ;  /* 0x0000000000048947 */ /* 0x000fea0003800000 */
[----:B------:R-:W-:Y:S01]  /*4c90*/  BPT.TRAP 0x1 ;  /* 0x000000040000795c */ /* 0x000fe20000300000 */
.L_x_23:
[----:B------:R-:W0:Y:S01]  /*4ca0*/  S2UR UR9, SR_CgaCtaId ;  /* 0x00000000000979c3 */ /* 0x000e220000008800 */
[----:B------:R-:W-:Y:S01]  /*4cb0*/  UMOV UR8, 0x400 ;  /* 0x0000040000087882 */ /* 0x000fe20000000000 */
[----:B------:R-:W-:Y:S01]  /*4cc0*/  IMAD.U32 R2, RZ, RZ, UR6 ;  /* 0x00000006ff027e24 */ /* 0x000fe2000f8e00ff */
[----:B------:R-:W-:-:S04]  /*4cd0*/  MOV R3, UR7 ;  /* 0x0000000700037c02 */ /* 0x000fc80008000f00 */
[----:B------:R-:W-:Y:S01]  /*4ce0*/  SHF.L.U32 R3, R3, 0x1f, RZ ;  /* 0x0000001f03037819 */ /* 0x000fe200000006ff */
[----:B0-----:R-:W-:-:S06]  /*4cf0*/  ULEA UR8, UR9, UR8, 0x18 ;  /* 0x0000000809087291 */ /* 0x001fcc000f8ec03f */
[----:B------:R-:W-:-:S04]  /*4d00*/  IMAD.U32 R0, RZ, RZ, UR8 ;  /* 0x00000008ff007e24 */ /* 0x000fc8000f8e00ff */
[----:B------:R-:W-:-:S04]  /*4d10*/  IMAD R2, R2, 0x8, R0 ;  /* 0x0000000802027824 */ /* 0x000fc800078e0200 */
[----:B------:R0:W1:Y:S01]  /*4d20*/  SYNCS.PHASECHK.TRANS64.TRYWAIT P1, [R2+URZ], R3 ;  /* 0x00000003020075a7 */ /* 0x000062000802017f */
[----:B------:R-:W-:Y:S05]  /*4d30*/  @!P0 BRA `(.L_x_24) ;  /* 0x0000000000048947 */ /* 0x000fea0003800000 */
[----:B------:R-:W-:Y:S01]  /*4d40*/  BPT.TRAP 0x1 ;  /* 0x000000040000795c */ /* 0x000fe20000300000 */
.L_x_24:
[----:B-1----:R-:W-:Y:S05]  /*4d50*/  @P1 BRA `(.L_x_25) ;  /* 0x0000000000081947 */ /* 0x002fea0003800000 */
[----:B------:R-:W1:Y:S02]  /*4d60*/  SYNCS.PHASECHK.TRANS64.TRYWAIT P1, [R2+URZ], R3 ;  /* 0x00000003020075a7 */ /* 0x000e64000802017f */
[----:B-1----:R-:W-:Y:S05]  /*4d70*/  @!P1 BRA `(.L_x_26) ;  /* 0x0000013800749947 */ /* 0x002fea0003800000 */
.L_x_25:
        /* <DEDUP_REMOVED lines=64> */
[----:B--2---:R-:W2:Y:S04]  /*5180*/  LDL.LU.64 R24, [R1] ;  /* 0x0000000001187983 */ /* 0x004ea80000300a00 */
        /* <DEDUP_REMOVED lines=63> */
[----:B------:R-:W-:-:S02]  /*5580*/  ULEA UR13, UR6, UR45, 0xb ;  /* 0x0000002d060d7291 */ /* 0x000fc4000f8e583f */
[----:B------:R-:W-:Y:S01]  /*5590*/  ULEA UR14, UR6, UR4, 0xb ;  /* 0x00000004060e7291 */ /* 0x000fe2000f8e583f */
[----:B------:R-:W-:Y:S01]  /*55a0*/  STL [R1+0x2cc], R19 ;  /* 0x0002cc1301007387 */ /* 0x000fe20000100800 */
[----:B------:R-:W-:Y:S01]  /*55b0*/  UMOV UR9, 0x40000040 ;  /* 0x4000004000097882 */ /* 0x000fe20000000000 */
[----:B------:R-:W-:Y:S02]  /*55c0*/  UMOV UR11, 0x40000040 ;  /* 0x40000040000b7882 */ /* 0x000fe40000000000 */
[----:B------:R-:W-:Y:S01]  /*55d0*/  UMOV UR8, UR13 ;  /* 0x0000000d00087c82 */ /* 0x000fe20008000000 */
[----:B------:R-:W-:Y:S01]  /*55e0*/  STL [R1+0x2c8], R18 ;  /* 0x0002c81201007387 */ /* 0x000fe20000100800 */
[----:B------:R-:W-:-:S03]  /*55f0*/  UMOV UR10, UR14 ;  /* 0x0000000e000a7c82 */ /* 0x000fc60008000000 */
[----:B------:R-:W-:Y:S04]  /*5600*/  STL [R1+0x2c4], R17 ;  /* 0x0002c41101007387 */ /* 0x000fe80000100800 */
[----:B------:R-:W-:Y:S04]  /*5610*/  STL [R1+0x2c0], R16 ;  /* 0x0002c01001007387 */ /* 0x000fe80000100800 */
[----:B------:R3:W-:Y:S01]  /*5620*/  STL [R1+0x2bc], R0 ;  /* 0x0002bc0001007387 */ /* 0x0007e20000100800 */
[----:B--2---:R-:W-:-:S06]  /*5630*/  WARPGROUP.ARRIVE ;  /* 0x00000000000079c5 */ /* 0x004fcc0000000000 */
[----:B------:R-:W-:Y:S03]  /*5640*/  IGMMA.64x256x32.S8.S8 R24, gdesc[UR8], R24, gsb0 ;  /* 0x06600000081879f1 */ /* 0x000fe60008041018 */
[----:B------:R-:W-:Y:S02]  /*5650*/  WARPGROUP.DEPBAR.LE gsb0, 0x0 ;  /* 0x00008000000079c5 */ /* 0x000fe40000010000 */
[----:B------:R-:W-:Y:S01]  /*5660*/  STL.64 [R1], R24 ;  /* 0x0000001801007387 */ /* 0x000fe20000100a00 */
[----:B01----:R-:W-:Y:S01]  /*5670*/  IMAD.MOV.U32 R2, RZ, RZ, R150 ;  /* 0x000000ffff027224 */ /* 0x003fe200078e0096 */
[----:B---3--:R-:W-:Y:S01]  /*5680*/  MOV R0, R151 ;  /* 0x0000009700007202 */ /* 0x008fe20000000f00 */
        /* <DEDUP_REMOVED lines=41> */
[----:B------:R-:W2:Y:S01]  /*5920*/  LDL.LU.64 R150, [R1+0x780] ;  /* 0x0007800001967983 */ /* 0x000ea20000300a00 */
        /* <DEDUP_REMOVED lines=96> */
[----:B------:R-:W-:-:S03]  /*5f30*/  IMAD.MOV.U32 R234, RZ, RZ, R47 ;  /* 0x000000ffffea7224 */ /* 0x000fc600078e002f */
        /* <DEDUP_REMOVED lines=28> */
[----:B0-----:R-:W2:Y:S04]  /*6100*/  LDL.LU.64 R44, [R1+0x5d8] ;  /* 0x0005d800012c7983 */ /* 0x001ea80000300a00 */
        /* <DEDUP_REMOVED lines=11> */
[----:B------:R-:W-:-:S02]  /*61c0*/  UMOV UR9, 0x40000040 ;  /* 0x4000004000097882 */ /* 0x000fc40000000000 */
[----:B------:R-:W-:Y:S01]  /*61d0*/  STL [R1+0x580], R155 ;  /* 0x0005809b01007387 */ /* 0x000fe20000100800 */
[----:B--2---:R-:W-:-:S06]  /*61e0*/  WARPGROUP.ARRIVE ;  /* 0x00000000000079c5 */ /* 0x004fcc0000000000 */
        /* <DEDUP_REMOVED lines=74> */
[----:B------:R-:W-:-:S02]  /*6690*/  IMAD.MOV.U32 R151, RZ, RZ, R214 ;  /* 0x000000ffff977224 */ /* 0x000fc400078e00d6 */
[----:B------:R-:W-:Y:S01]  /*66a0*/  IMAD.MOV.U32 R155, RZ, RZ, R213 ;  /* 0x000000ffff9b7224 */ /* 0x000fe200078e00d5 */
[----:B------:R-:W-:Y:S01]  /*66b0*/  MOV R213, R23 ;  /* 0x0000001700d57202 */ /* 0x000fe20000000f00 */
        /* <DEDUP_REMOVED lines=14> */
[----:B------:R-:W-:Y:S01]  /*67a0*/  IMAD.MOV.U32 R235, RZ, RZ, R0 ;  /* 0x000000ffffeb7224 */ /* 0x000fe200078e0000 */
[----:B------:R-:W-:Y:S02]  /*67b0*/  UIADD3 UR8, UR13, 0x2, URZ ;  /* 0x000000020d087890 */ /* 0x000fe4000fffe03f */
[----:B------:R-:W-:Y:S01]  /*67c0*/  UIADD3 UR10, UR14, 0x2, URZ ;  /* 0x000000020e0a7890 */ /* 0x000fe2000fffe03f */
[----:B------:R-:W-:Y:S01]  /*67d0*/  UMOV UR9, 0x40000040 ;  /* 0x4000004000097882 */ /* 0x000fe20000000000 */
[----:B------:R-:W-:Y:S01]  /*67e0*/  UMOV UR11, 0x40000040 ;  /* 0x40000040000b7882 */ /* 0x000fe20000000000 */
        /* <DEDUP_REMOVED lines=236> */
[----:B------:R-:W-:Y:S01]  /*76b0*/  STL.64 [R1+0x30], R36 ;  /* 0x0000302401007387 */ /* 0x000fe20000100a00 */
[----:B------:R-:W-:-:S03]  /*76c0*/  IMAD.MOV.U32 R3, RZ, RZ, R150 ;  /* 0x000000ffff037224 */ /* 0x000fc600078e0096 */
[----:B------:R-:W-:Y:S01]  /*76d0*/  STL.64 [R1+0x38], R38 ;  /* 0x0000382601007387 */ /* 0x000fe20000100a00 */
[----:B------:R-:W-:-:S03]  /*76e0*/  IMAD.MOV.U32 R2, RZ, RZ, R151 ;  /* 0x000000ffff027224 */ /* 0x000fc600078e0097 */
[----:B------:R-:W-:Y:S01]  /*76f0*/  STL.64 [R1+0x40], R40 ;  /* 0x0000402801007387 */ /* 0x000fe20000100a00 */
[----:B------:R-:W-:Y:S01]  /*7700*/  IMAD.MOV.U32 R5, RZ, RZ, R148 ;  /* 0x000000ffff057224 */ /* 0x000fe200078e0094 */
[----:B------:R-:W-:Y:S02]  /*7710*/  MOV R4, R149 ;  /* 0x0000009500047202 */ /* 0x000fe40000000f00 */
[----:B------:R-:W-:Y:S01]  /*7720*/  STL.64 [R1+0x48], R42 ;  /* 0x0000482a01007387 */ /* 0x000fe20000100a00 */
[----:B------:R-:W-:Y:S01]  /*7730*/  MOV R7, R146 ;  /* 0x0000009200077202 */ /* 0x000fe20000000f00 */
[----:B------:R-:W-:Y:S02]  /*7740*/  IMAD.MOV.U32 R6, RZ, RZ, R147 ;  /* 0x000000ffff067224 */ /* 0x000fe400078e0093 */
[----:B------:R0:W-:Y:S01]  /*7750*/  STL.64 [R1+0x50], R44 ;  /* 0x0000502c01007387 */ /* 0x0001e20000100a00 */
[----:B------:R-:W-:-:S03]  /*7760*/  IMAD.MOV.U32 R9, RZ, RZ, R144 ;  /* 0x000000ffff097224 */ /* 0x000fc600078e0090 */
[----:B------:R-:W3:Y:S01]  /*7770*/  LDL.LU.64 R150, [R1+0x4c8] ;  /* 0x0004c80001967983 */ /* 0x000ee20000300a00 */
[----:B------:R-:W-:Y:S01]  /*7780*/  IMAD.MOV.U32 R8, RZ, RZ, R145 ;  /* 0x000000ffff087224 */ /* 0x000fe200078e0091 */
[----:B------:R-:W-:Y:S02]  /*7790*/  MOV R10, R143 ;  /* 0x0000008f000a7202 */ /* 0x000fe40000000f00 */
[----:B------:R-:W3:Y:S01]  /*77a0*/  LDL.LU.64 R148, [R1+0x4c0] ;  /* 0x0004c00001947983 */ /* 0x000ee20000300a00 */
[----:B------:R-:W-:Y:S01]  /*77b0*/  IMAD.MOV.U32 R11, RZ, RZ, R142 ;  /* 0x000000ffff0b7224 */ /* 0x000fe200078e008e */
[----:B------:R-:W-:Y:S02]  /*77c0*/  MOV R13, R140 ;  /* 0x0000008c000d7202 */ /* 0x000fe40000000f00 */
[----:B------:R-:W3:Y:S01]  /*77d0*/  LDL.LU.64 R146, [R1+0x4b8] ;  /* 0x0004b80001927983 */ /* 0x000ee20000300a00 */
[----:B------:R-:W-:-:S03]  /*77e0*/  IMAD.MOV.U32 R12, RZ, RZ, R141 ;  /* 0x000000ffff0c7224 */ /* 0x000fc600078e008d */
[----:B------:R-:W3:Y:S01]  /*77f0*/  LDL.LU.64 R144, [R1+0x4b0] ;  /* 0x0004b00001907983 */ /* 0x000ee20000300a00 */
[----:B------:R-:W-:Y:S01]  /*7800*/  IMAD.MOV.U32 R15, RZ, RZ, R138 ;  /* 0x000000ffff0f7224 */ /* 0x000fe200078e008a */
[----:B------:R-:W-:Y:S01]  /*7810*/  MOV R20, R137 ;  /* 0x0000008900147202 */ /* 0x000fe20000000f00 */
[----:B------:R-:W-:Y:S01]  /*7820*/  IMAD.MOV.U32 R14, RZ, RZ, R139 ;  /* 0x000000ffff0e7224 */ /* 0x000fe200078e008b */
        /* <DEDUP_REMOVED lines=246> */
[----:B------:R0:W5:Y:S04]  /*8790*/  LDL.LU R19, [R1+0x2cc] ;  /* 0x0002cc0001137983 */ /* 0x0001680000300800 */
[----:B------:R0:W5:Y:S04]  /*87a0*/  LDL.LU R18, [R1+0x2c8] ;  /* 0x0002c80001127983 */ /* 0x0001680000300800 */
[----:B------:R0:W5:Y:S04]  /*87b0*/  LDL.LU R17, [R1+0x2c4] ;  /* 0x0002c40001117983 */ /* 0x0001680000300800 */
[----:B------:R0:W5:Y:S04]  /*87c0*/  LDL.LU R16, [R1+0x2c0] ;  /* 0x0002c00001107983 */ /* 0x0001680000300800 */
[----:B------:R0:W5:Y:S01]  /*87d0*/  LDL.LU R0, [R1+0x2bc] ;  /* 0x0002bc0001007983 */ /* 0x0001620000300800 */
        /* <DEDUP_REMOVED lines=96> */
[----:B------:R-:W-:Y:S01]  /*8de0*/  BPT.TRAP 0x1 ;  /* 0x000000040000795c */ /* 0x000fe20000300000 */
.L_x_27:
[----:B-----5:R-:W-:Y:S01]  /*8df0*/  ISETP.NE.AND P1, PT, R19, RZ, PT ;  /* 0x000000ff1300720c */ /* 0x020fe20003f25270 */
[----:B------:R-:W-:Y:S01]  /*8e00*/  IMAD.U32 R2, RZ, RZ, UR12 ;  /* 0x0000000cff027e24 */ /* 0x000fe2000f8e00ff */
[----:B------:R-:W-:-:S11]  /*8e10*/  UISETP.GT.U32.AND UP0, UPT, UR40, 0x1, UPT ;  /* 0x000000012800788c */ /* 0x000fd6000bf04070 */
[----:B------:R-:W-:-:S05]  /*8e20*/  @P1 LEA R2, R2, R0, 0x3 ;  /* 0x0000000002021211 */ /* 0x000fca00078e18ff */
[----:B------:R-:W-:-:S05]  /*8e30*/  @P1 VIADD R2, R2, 0x18 ;  /* 0x0000001802021836 */ /* 0x000fca0000000000 */
[----:B------:R-:W-:-:S04]  /*8e40*/  @P1 PRMT R2, R155, 0x654, R2 ;  /* 0x000006549b021816 */ /* 0x000fc80000000002 */
[----:B------:R0:W-:Y:S01]  /*8e50*/  @P1 SYNCS.ARRIVE.TRANS64.RED.A1T0 RZ, [R2+URZ], RZ ;  /* 0x000000ff02ff19a7 */ /* 0x0001e2000810043f */
[----:B------:R-:W-:-:S13]  /*8e60*/  PLOP3.LUT P1, PT, PT, PT, UP0, 0x80, 0x0 ;  /* 0x000000000000781c */ /* 0x000fda0003f2f008 */
[----:B0-----:R-:W-:Y:S05]  /*8e70*/  @P1 BRA `(.L_x_28) ;  /* 0x0000000000041947 */ /* 0x001fea0003800000 */
[----:B------:R-:W-:Y:S01]  /*8e80*/  BPT.TRAP 0x1 ;  /* 0x000000040000795c */ /* 0x000fe20000300000 */
.L_x_28:
[----:B------:R-:W-:Y:S02]  /*8e90*/  UISETP.GT.AND UP2, UPT, UR5, 0x1, UPT ;  /* 0x000000010500788c */ /* 0x000fe4000bf44270 */
[----:B------:R-:W-:Y:S02]  /*8ea0*/  UIADD3 UR6, UR6, 0x1, URZ ;  /* 0x0000000106067890 */ /* 0x000fe4000fffe03f */
[----:B------:R-:W-:Y:S02]  /*8eb0*/  UIADD3 UR12, UR12, 0x1, URZ ;  /* 0x000000010c0c7890 */ /* 0x000fe4000fffe03f */
[----:B------:R-:W-:Y:S01]  /*8ec0*/  PLOP3.LUT P1, PT, PT, PT, UP2, 0x80, 0x0 ;  /* 0x000000000000781c */ /* 0x000fe20003f2f028 */
[----:B------:R-:W-:Y:S02]  /*8ed0*/  UISETP.NE.AND UP0, UPT, UR6, 0x3, UPT ;  /* 0x000000030600788c */ /* 0x000fe4000bf05270 */
[----:B------:R-:W-:Y:S02]  /*8ee0*/  UIADD3 UR8, UR5, -0x1, URZ ;  /* 0xffffffff05087890 */ /* 0x000fe4000fffe03f */
[----:B------:R-:W-:-:S02]  /*8ef0*/  USEL UR5, URZ, 0x1, UP0 ;  /* 0x000000013f057887 */ /* 0x000fc40008000000 */
[----:B------:R-:W-:Y:S02]  /*8f00*/  UISETP.NE.AND UP1, UPT, UR12, 0x3, UPT ;  /* 0x000000030c00788c */ /* 0x000fe4000bf25270 */
[----:B------:R-:W-:Y:S02]  /*8f10*/  ULOP3.LUT UR7, UR7, UR5, URZ, 0x3c, !UPT ;  /* 0x0000000507077292 */ /* 0x000fe4000f8e3c3f */
[----:B------:R-:W-:Y:S02]  /*8f20*/  USEL UR6, UR6, URZ, UP0 ;  /* 0x0000003f06067287 */ /* 0x000fe40008000000 */
[----:B------:R-:W-:Y:S01]  /*8f30*/  USEL UR12, UR12, URZ, UP1 ;  /* 0x0000003f0c0c7287 */ /* 0x000fe20008800000 */
[----:B------:R-:W-:Y:S01]  /*8f40*/  UMOV UR5, UR8 ;  /* 0x0000000800057c82 */ /* 0x000fe20008000000 */
[----:B------:R-:W-:Y:S10]  /*8f50*/  @P1 BRA `(.L_x_29) ;  /* 0xffffffbc00481947 */ /* 0x000ff4000383ffff */
.L_x_22:
[----:B-----5:R-:W0:Y:S02]  /*8f60*/  LDC R2, c[0x0][0x28c] ;  /* 0x0000a300ff027b82 */ /* 0x020e240000000800 */
[----:B0-----:R-:W-:-:S13]  /*8f70*/  ISETP.GE.AND P1, PT, R2, 0x1, PT ;  /* 0x000000010200780c */ /* 0x001fda0003f26270 */
[----:B------:R-:W-:Y:S05]  /*8f80*/  @!P1 BRA `(.L_x_30) ;  /* 0x0000000000549947 */ /* 0x000fea0003800000 */
[----:B------:R-:W-:Y:S05]  /*8f90*/  @!P0 BRA `(.L_x_31) ;  /* 0x0000000000048947 */ /* 0x000fea0003800000 */
[----:B------:R-:W-:Y:S01]  /*8fa0*/  BPT.TRAP 0x1 ;  /* 0x000000040000795c */ /* 0x000fe20000300000 */
.L_x_31:
[----:B------:R-:W-:Y:S01]  /*8fb0*/  ISETP.NE.AND P0, PT, R19, RZ, PT ;  /* 0x000000ff1300720c */ /* 0x000fe20003f05270 */
[----:B------:R-:W-:-:S12]  /*8fc0*/  BSSY B0, `(.L_x_32) ;  /* 0x000000d000007945 */ /* 0x000fd80003800000 */
[----:B------:R-:W-:Y:S05]  /*8fd0*/  @!P0 BRA `(.L_x_33) ;  /* 0x00000000002c8947 */ /* 0x000fea0003800000 */
[----:B------:R-:W-:-:S04]  /*8fe0*/  UISETP.LT.AND UP0, UPT, UR44, 0x1, UPT ;  /* 0x000000012c00788c */ /* 0x000fc8000bf01270 */
[----:B------:R-:W-:-:S04]  /*8ff0*/  USEL UR6, UR44, 0x1, UP0 ;  /* 0x000000012c067887 */ /* 0x000fc80008000000 */
[----:B------:R-:W-:-:S04]  /*9000*/  UIADD3 UR6, UR39, UR44, -UR6 ;  /* 0x0000002c27067290 */ /* 0x000fc8000fffe806 */
[----:B------:R-:W-:-:S04]  /*9010*/  UIMAD.WIDE.U32 UR4, UR6, -0x55555555, URZ ;  /* 0xaaaaaaab060478a5 */ /* 0x000fc8000f8e003f */
[----:B------:R-:W-:-:S04]  /*9020*/  USHF.R.U32.HI UR4, URZ, 0x1, UR5 ;  /* 0x000000013f047899 */ /* 0x000fc80008011605 */
[----:B------:R-:W-:-:S06]  /*9030*/  UIMAD UR6, UR4, -0x3, UR6 ;  /* 0xfffffffd040678a4 */ /* 0x000fcc000f8e0206 */
[----:B------:R-:W-:-:S05]  /*9040*/  MOV R2, UR6 ;  /* 0x0000000600027c02 */ /* 0x000fca0008000f00 */
[----:B------:R-:W-:-:S05]  /*9050*/  IMAD R0, R2, 0x8, R0 ;  /* 0x0000000802007824 */ /* 0x000fca00078e0200 */
[----:B------:R-:W-:-:S04]  /*9060*/  IADD3 R0, R0, 0x18, RZ ;  /* 0x0000001800007810 */ /* 0x000fc80007ffe0ff */
[----:B------:R-:W-:-:S04]  /*9070*/  PRMT R0, R155, 0x654, R0 ;  /* 0x000006549b007816 */ /* 0x000fc80000000000 */
[----:B------:R0:W-:Y:S03]  /*9080*/  SYNCS.ARRIVE.TRANS64.RED.A1T0 RZ, [R0+URZ], RZ ;  /* 0x000000ff00ff79a7 */ /* 0x0001e6000810043f */
.L_x_33:
[----:B------:R-:W-:Y:S05]  /*9090*/  BSYNC B0 ;  /* 0x0000000000007941 */ /* 0x000fea0003800000 */
.L_x_32:
[----:B------:R-:W-:-:S06]  /*90a0*/  UISETP.GT.U32.AND UP0, UPT, UR40, 0x1, UPT ;  /* 0x000000012800788c */ /* 0x000fcc000bf04070 */
[----:B------:R-:W-:-:S13]  /*90b0*/  PLOP3.LUT P0, PT, PT, PT, UP0, 0x80, 0x0 ;  /* 0x000000000000781c */ /* 0x000fda0003f0f008 */
[----:B------:R-:W-:Y:S05]  /*90c0*/  @P0 BRA `(.L_x_30) ;  /* 0x0000000000040947 */ /* 0x000fea0003800000 */
[----:B------:R-:W-:Y:S01]  /*90d0*/  BPT.TRAP 0x1 ;  /* 0x000000040000795c */ /* 0x000fe20000300000 */
.L_x_30:
[----:B------:R-:W1:Y:S01]  /*90e0*/  S2R R6, SR_TID.X ;  /* 0x0000000000067919 */ /* 0x000e620000002100 */
[----:B------:R-:W-:Y:S01]  /*90f0*/  IMAD.MOV.U32 R13, RZ, RZ, 0x6540 ;  /* 0x00006540ff0d7424 */ /* 0x000fe200078e00ff */
[----:B------:R-:W-:Y:S02]  /*9100*/  UIMAD.WIDE UR8, UR41, 0x100, URZ ;  /* 0x00000100290878a5 */ /* 0x000fe4000f8e023f */
[----:B------:R-:W-:Y:S01]  /*9110*/  USHF.R.S32.HI UR10, URZ, 0x1f, UR43 ;  /* 0x0000001f3f0a7899 */ /* 0x000fe2000801142b */
[----:B------:R-:W-:Y:S01]  /*9120*/  ULDC.64 UR6, c[0x0][0x5d0] ;  /* 0x0001740000067ab9 */ /* 0x000fe20000000a00 */
[----:B------:R-:W-:Y:S02]  /*9130*/  USHF.L.U32 UR41, UR41, 0x8, URZ ;  /* 0x0000000829297899 */ /* 0x000fe4000800063f */
[----:B------:R-:W-:Y:S02]  /*9140*/  UIMAD UR4, UR10, UR6, URZ ;  /* 0x000000060a0472a4 */ /* 0x000fe4000f8e023f */
[----:B------:R-:W-:-:S02]  /*9150*/  UIADD3 UR39, UR44, UR39, URZ ;  /* 0x000000272c277290 */ /* 0x000fc4000fffe03f */
[----:B------:R-:W-:Y:S02]  /*9160*/  UIMAD UR4, UR43, UR7, UR4 ;  /* 0x000000072b0472a4 */ /* 0x000fe4000f8e0204 */
[----:B------:R-:W-:Y:S02]  /*9170*/  UISETP.GT.U32.AND UP1, UPT, UR39, 0x2, UPT ;  /* 0x000000022700788c */ /* 0x000fe4000bf24070 */
[----:B------:R-:W-:Y:S02]  /*9180*/  UISETP.GE.U32.AND UP2, UPT, UR44, 0x3, UPT ;  /* 0x000000032c00788c */ /* 0x000fe4000bf46070 */
[----:B------:R-:W-:Y:S01]  /*9190*/  UISETP.LT.U32.AND UP1, UPT, UR44, 0x3, UP1 ;  /* 0x000000032c00788c */ /* 0x000fe20008f21070 */
[--C-:B-1----:R-:W-:Y:S02]  /*91a0*/  SHF.R.U32.HI R2, RZ, 0x7, R6.reuse ;  /* 0x00000007ff027819 */ /* 0x102fe40000011606 */
[----:B------:R-:W-:Y:S02]  /*91b0*/  SHF.R.U32.HI R3, RZ, 0x2, R6 ;  /* 0x00000002ff037819 */ /* 0x000fe40000011606 */
[----:B------:R-:W-:-:S02]  /*91c0*/  LOP3.LUT R2, R2, 0x1, RZ, 0xc0, !PT ;  /* 0x0000000102027812 */ /* 0x000fc400078ec0ff */
[C---:B------:R-:W-:Y:S02]  /*91d0*/  SHF.L.U32 R12, R6.reuse, 0x1, RZ ;  /* 0x00000001060c7819 */ /* 0x040fe400000006ff */
[----:B------:R-:W-:Y:S01]  /*91e0*/  LOP3.LUT R4, R6, 0x60, RZ, 0xc0, !PT ;  /* 0x0000006006047812 */ /* 0x000fe200078ec0ff */
[----:B------:R-:W-:Y:S01]  /*91f0*/  IMAD.SHL.U32 R160, R2, 0x40, RZ ;  /* 0x0000004002a07824 */ /* 0x000fe200078e00ff */
[----:B------:R-:W-:Y:S02]  /*9200*/  LOP3.LUT R3, R3, 0x7, RZ, 0xc0, !PT ;  /* 0x0000000703037812 */ /* 0x000fe400078ec0ff */
[----:B------:R-:W-:Y:S02]  /*9210*/  LOP3.LUT R12, R12, 0x6, RZ, 0xc0, !PT ;  /* 0x000000060c0c7812 */ /* 0x000fe400078ec0ff */
[----:B------:R-:W-:Y:S02]  /*9220*/  SHF.R.U32.HI R4, RZ, 0x1, R4 ;  /* 0x00000001ff047819 */ /* 0x000fe40000011604 */
[----:B------:R-:W-:-:S02]  /*9230*/  LOP3.LUT R160, R160, 0x40, R3, 0xe2, !PT ;  /* 0x00000040a0a07812 */ /* 0x000fc400078ee203 */
[----:B------:R-:W-:Y:S01]  /*9240*/  PRMT R12, R12, R13, UR42 ;  /* 0x0000002a0c0c7e16 */ /* 0x000fe2000800000d */
[----:B------:R-:W-:Y:S01]  /*9250*/  USHF.L.U32 UR42, UR42, 0x8, URZ ;  /* 0x000000082a2a7899 */ /* 0x000fe2000800063f */
[----:B0-----:R-:W-:Y:S01]  /*9260*/  IADD3 R0, RZ, -R4, -R3 ;  /* 0x80000004ff007210 */ /* 0x001fe20007ffe803 */
[----:B------:R-:W-:Y:S01]  /*9270*/  IMAD.MOV.U32 R3, RZ, RZ, -0x2 ;  /* 0xfffffffeff037424 */ /* 0x000fe200078e00ff */
[----:B------:R-:W-:Y:S02]  /*9280*/  LOP3.LUT R160, R160, UR8, R4, 0xfe, !PT ;  /* 0x00000008a0a07c12 */ /* 0x000fe4000f8efe04 */
[----:B------:R-:W-:Y:S01]  /*9290*/  SHF.R.S32.HI R13, RZ, 0x1f, R12 ;  /* 0x0000001fff0d7819 */ /* 0x000fe2000001140c */
[----:B------:R-:W-:Y:S01]  /*92a0*/  IMAD R0, R2, -0x40, R0 ;  /* 0xffffffc002007824 */ /* 0x000fe200078e0200 */
[----:B------:R-:W-:Y:S01]  /*92b0*/  MOV R4, UR6 ;  /* 0x0000000600047c02 */ /* 0x000fe20008000f00 */
[----:B------:R-:W-:Y:S02]  /*92c0*/  ULDC UR6, c[0x0][0x284] ;  /* 0x0000a10000067ab9 */ /* 0x000fe40000000800 */
[----:B------:R-:W-:-:S02]  /*92d0*/  MOV R154, UR6 ;  /* 0x00000006009a7c02 */ /* 0x000fc40008000f00 */
[----:B------:R-:W-:Y:S02]  /*92e0*/  IMAD.WIDE.U32 R4, R4, UR43, R12 ;  /* 0x0000002b04047c25 */ /* 0x000fe4000f8e000c */
[----:B------:R-:W-:Y:S02]  /*92f0*/  IADD3 R154, R154, -UR41, R0 ;  /* 0x800000299a9a7c10 */ /* 0x000fe4000fffe000 */
[----:B------:R-:W-:Y:S01]  /*9300*/  VIADD R5, R5, UR4 ;  /* 0x0000000405057c36 */ /* 0x000fe20008000000 */
[----:B------:R-:W-:Y:S01]  /*9310*/  ULDC UR4, c[0x0][0x288] ;  /* 0x0000a20000047ab9 */ /* 0x000fe20000000800 */
[----:B------:R-:W-:Y:S01]  /*9320*/  LOP3.LUT R0, R6, 0x3, RZ, 0xc0, !PT ;  /* 0x0000000306007812 */ /* 0x000fe200078ec0ff */
[----:B------:R-:W-:-:S04]  /*9330*/  UISETP.GE.AND UP0, UPT, UR42, UR4, UPT ;  /* 0x000000042a00728c */ /* 0x000fc8000bf06270 */
[----:B------:R-:W-:Y:S01]  /*9340*/  UISETP.GE.OR UP0, UPT, UR41, UR6, UP0 ;  /* 0x000000062900728c */ /* 0x000fe20008706670 */
[----:B------:R-:W-:Y:S01]  /*9350*/  IMAD R0, R0, R3, UR4 ;  /* 0x0000000400007e24 */ /* 0x000fe2000f8e0203 */
[----:B------:R-:W-:Y:S02]  /*9360*/  UIMAD.WIDE.U32 UR4, UR39, -0x55555555, URZ ;  /* 0xaaaaaaab270478a5 */ /* 0x000fe4000f8e003f */
[----:B------:R-:W-:Y:S02]  /*9370*/  USEL UR6, URZ, 0x1, !UP1 ;  /* 0x000000013f067887 */ /* 0x000fe4000c800000 */
[----:B------:R-:W-:Y:S01]  /*9380*/  PLOP3.LUT P0, PT, PT, PT, UP0, 0x80, 0x0 ;  /* 0x000000000000781c */ /* 0x000fe20003f0f008 */
[----:B------:R-:W-:Y:S01]  /*9390*/  USHF.R.U32.HI UR4, URZ, 0x1, UR5 ;  /* 0x000000013f047899 */ /* 0x000fe20008011605 */
[----:B------:R-:W-:Y:S01]  /*93a0*/  IADD3 R0, R0, -UR42, RZ ;  /* 0x8000002a00007c10 */ /* 0x000fe2000fffe0ff */
[----:B------:R-:W-:Y:S02]  /*93b0*/  ULOP3.LUT UR38, UR38, UR6, URZ, 0x3c, !UPT ;  /* 0x0000000626267292 */ /* 0x000fe4000f8e3c3f */
[----:B------:R-:W-:-:S02]  /*93c0*/  UIMAD UR39, UR4, -0x3, UR39 ;  /* 0xfffffffd042778a4 */ /* 0x000fc4000f8e0227 */
[----:B------:R-:W-:Y:S01]  /*93d0*/  @UP2 ULOP3.LUT UR38, UR38, 0x1, UR4, 0x78, !UPT ;  /* 0x0000000126262892 */ /* 0x000fe2000f8e7804 */
[----:B------:R-:W-:-:S05]  /*93e0*/  UMOV UR41, 0xffffffff ;  /* 0xffffffff00297882 */ /* 0x000fca0000000000 */
[----:B------:R-:W-:Y:S06]  /*93f0*/  @P0 BRA `(.L_x_34) ;  /* 0x000000d000f80947 */ /* 0x000fec0003800000 */
[----:B------:R-:W0:Y:S01]  /*9400*/  LDC.64 R2, c[0x0][0x5c8] ;  /* 0x00017200ff027b82 */ /* 0x000e220000000a00 */
[----:B------:R-:W-:Y:S01]  /*9410*/  ULDC.64 UR4, c[0x0][0x5c0] ;  /* 0x0001700000047ab9 */ /* 0x000fe20000000a00 */
[----:B------:R-:W-:Y:S01]  /*9420*/  BSSY B0, `(.L_x_34) ;  /* 0x0000d3b000007945 */ /* 0x000fe20003800000 */
[C---:B0-----:R-:W-:Y:S01]  /*9430*/  IMAD R6, R2.reuse, UR9, RZ ;  /* 0x0000000902067c24 */ /* 0x041fe2000f8e02ff */
[----:B------:R-:W-:Y:S01]  /*9440*/  SHF.L.U32 R8, R2, 0x3, RZ ;  /* 0x0000000302087819 */ /* 0x000fe200000006ff */
[----:B------:R-:W-:Y:S01]  /*9450*/  IMAD.WIDE.U32 R4, R160, R2, R4 ;  /* 0x00000002a0047225 */ /* 0x000fe200078e0004 */
[----:B------:R-:W-:-:S03]  /*9460*/  SHF.L.U64.HI R9, R2, 0x3, R3 ;  /* 0x0000000302097819 */ /* 0x000fc60000010203 */
[----:B------:R-:W-:Y:S01]  /*9470*/  IMAD R6, R160, R3, R6 ;  /* 0x00000003a0067224 */ /* 0x000fe200078e0206 */
[----:B------:R-:W-:-:S03]  /*9480*/  IADD3 R4, P0, R4, UR4, RZ ;  /* 0x0000000404047c10 */ /* 0x000fc6000ff1e0ff */
[----:B------:R-:W-:Y:S01]  /*9490*/  IMAD.IADD R6, R5, 0x1, R6 ;  /* 0x0000000105067824 */ /* 0x000fe200078e0206 */
[----:B------:R-:W-:-:S04]  /*94a0*/  IADD3 R10, P1, R8, R4, RZ ;  /* 0x00000004080a7210 */ /* 0x000fc80007f3e0ff */
[----:B------:R-:W-:Y:S02]  /*94b0*/  IADD3.X R5, R6, UR5, RZ, P0, !PT ;  /* 0x0000000506057c10 */ /* 0x000fe400087fe4ff */
[----:B------:R-:W-:-:S03]  /*94c0*/  LEA R6, P0, R2, R4, 0x7 ;  /* 0x0000000402067211 */ /* 0x000fc600078038ff */
[----:B------:R-:W-:Y:S01]  /*94d0*/  IMAD.X R11, R9, 0x1, R5, P1 ;  /* 0x00000001090b7824 */ /* 0x000fe200008e0605 */
[----:B------:R-:W-:Y:S02]  /*94e0*/  LEA.HI.X R7, R2, R5, R3, 0x7, P0 ;  /* 0x0000000502077211 */ /* 0x000fe400000f3c03 */
[----:B------:R-:W-:Y:S02]  /*94f0*/  ISETP.NE.AND P0, PT, R18, RZ, PT ;  /* 0x000000ff1200720c */ /* 0x000fe40003f05270 */
[----:B------:R-:W-:-:S04]  /*9500*/  IADD3 R8, P2, R8, R6, RZ ;  /* 0x0000000608087210 */ /* 0x000fc80007f5e0ff */
[----:B------:R-:W-:-:S07]  /*9510*/  IADD3.X R9, R9, R7, RZ, P2, !PT ;  /* 0x0000000709097210 */ /* 0x000fce00017fe4ff */
[----:B------:R-:W-:Y:S05]  /*9520*/  @!P0 BRA `(.L_x_35) ;  /* 0x0000009800988947 */ /* 0x000fea0003800000 */
[----:B------:R-:W0:Y:S01]  /*9530*/  LDC.64 R20, c[0x0][0x5b0] ;  /* 0x00016c00ff147b82 */ /* 0x000e220000000a00 */
[----:B------:R-:W-:Y:S01]  /*9540*/  ULDC.64 UR6, c[0x0][0x5b8] ;  /* 0x00016e0000067ab9 */ /* 0x000fe20000000a00 */
[----:B------:R-:W-:Y:S01]  /*9550*/  ISETP.GE.AND P1, PT, R154, 0x1, PT ;  /* 0x000000019a00780c */ /* 0x000fe20003f26270 */
[----:B------:R-:W-:Y:S02]  /*9560*/  UIMAD UR4, UR10, UR6, URZ ;  /* 0x000000060a0472a4 */ /* 0x000fe4000f8e023f */
[----:B------:R-:W-:Y:S01]  /*9570*/  IMAD.U32 R156, RZ, RZ, UR6 ;  /* 0x00000006ff9c7e24 */ /* 0x000fe2000f8e00ff */
[----:B------:R-:W-:Y:S01]  /*9580*/  BSSY B1, `(.L_x_36) ;  /* 0x000000e000017945 */ /* 0x000fe20003800000 */
[----:B------:R-:W-:Y:S01]  /*9590*/  ISETP.LT.OR P2, PT, R0, 0x1, !P1 ;  /* 0x000000010000780c */ /* 0x000fe20004f41670 */
[----:B------:R-:W-:Y:S01]  /*95a0*/  UIMAD UR4, UR43, UR7, UR4 ;  /* 0x000000072b0472a4 */ /* 0x000fe2000f8e0204 */
[----:B------:R-:W1:Y:S01]  /*95b0*/  LDC.64 R22, c[0x0][0x5a8] ;  /* 0x00016a00ff167b82 */ /* 0x000e620000000a00 */
[----:B------:R-:W-:-:S04]  /*95c0*/  IMAD.WIDE.U32 R156, R156, UR43, R12 ;  /* 0x0000002b9c9c7c25 */ /* 0x000fc8000f8e000c */
[----:B------:R-:W-:Y:S01]  /*95d0*/  IMAD.MOV.U32 R152, RZ, RZ, R156 ;  /* 0x000000ffff987224 */ /* 0x000fe200078e009c */
[----:B------:R-:W-:Y:S01]  /*95e0*/  IADD3 R153, R157, UR4, RZ ;  /* 0x000000049d997c10 */ /* 0x000fe2000fffe0ff */
[----:B0-----:R-:W-:Y:S02]  /*95f0*/  IMAD R161, R20, UR9, RZ ;  /* 0x0000000914a17c24 */ /* 0x001fe4000f8e02ff */
[----:B------:R-:W-:-:S04]  /*9600*/  IMAD.WIDE.U32 R2, R160, R20, R152 ;  /* 0x00000014a0027225 */ /* 0x000fc800078e0098 */
[----:B------:R-:W-:Y:S01]  /*9610*/  IMAD R161, R160, R21, R161 ;  /* 0x00000015a0a17224 */ /* 0x000fe200078e02a1 */
[----:B-1----:R-:W-:-:S04]  /*9620*/  IADD3 R14, P0, R2, R22, RZ ;  /* 0x00000016020e7210 */ /* 0x002fc80007f1e0ff */
[----:B------:R-:W-:Y:S01]  /*9630*/  IADD3.X R15, R23, R3, R161, P0, !PT ;  /* 0x00000003170f7210 */ /* 0x000fe200007fe4a1 */
[----:B------:R-:W-:Y:S08]  /*9640*/  @P2 BRA `(.L_x_37) ;  /* 0x0000000000042947 */ /* 0x000ff00003800000 */
[----:B------:R0:W5:Y:S02]  /*9650*/  LDG.E.U8 R16, desc[UR36][R14.64] ;  /* 0x000000240e107981 */ /* 0x000164000c1e1100 */
.L_x_37:
[----:B------:R-:W-:Y:S05]  /*9660*/  BSYNC B1 ;  /* 0x0000000000017941 */ /* 0x000fea0003800000 */
.L_x_36:
[----:B------:R-:W2:Y:S01]  /*9670*/  LDL.LU R3, [R1] ;  /* 0x0000000001037983 */ /* 0x000ea20000300800 */
[----:B-----5:R-:W-:Y:S01]  /*9680*/  LOP3.LUT R2, R16, 0xffff, RZ, 0xc0, !PT ;  /* 0x0000ffff10027812 */ /* 0x020fe200078ec0ff */
[----:B------:R-:W-:Y:S01]  /*9690*/  BSSY B1, `(.L_x_38) ;  /* 0x000000a000017945 */ /* 0x000fe20003800000 */
[----:B------:R-:W-:Y:S02]  /*96a0*/  ISETP.LT.OR P0, PT, R0, 0x2, !P1 ;  /* 0x000000020000780c */ /* 0x000fe40004f01670 */
[----:B------:R-:W-:-:S05]  /*96b0*/  PRMT R2, R2, 0x8880, RZ ;  /* 0x0000888002027816 */ /* 0x000fca00000000ff */
[----:B------:R-:W-:-:S04]  /*96c0*/  IMAD R2, R2, R18, RZ ;  /* 0x0000001202027224 */ /* 0x000fc800078e02ff */
[----:B--2---:R-:W-:-:S05]  /*96d0*/  @!P2 IMAD R3, R3, R17, R2 ;  /* 0x000000110303a224 */ /* 0x004fca00078e0202 */
[----:B------:R1:W-:Y:S01]  /*96e0*/  @!P2 STG.E.U8 desc[UR36][R4.64], R3 ;  /* 0x000000030400a986 */ /* 0x0003e2000c101124 */
[----:B------:R-:W-:Y:S05]  /*96f0*/  @P0 BRA `(.L_x_39) ;  /* 0x00000000000c0947 */ /* 0x000fea0003800000 */
[----:B------:R-:W2:Y:S02]  /*9700*/  LDG.E.U8 R16, desc[UR36][R14.64+0x1] ;  /* 0x000001240e107981 */ /* 0x000ea4000c1e1100 */
[----:B--2---:R-:W-:-:S05]  /*9710*/  PRMT R2, R16, 0x8880, RZ ;  /* 0x0000888010027816 */ /* 0x004fca00000000ff */
[----:B------:R-:W-:-:S07]  /*9720*/  IMAD R2, R2, R18, RZ ;  /* 0x0000001202027224 */ /* 0x000fce00078e02ff */
.L_x_39:
[----:B------:R-:W-:Y:S05]  /*9730*/  BSYNC B1 ;  /* 0x0000000000017941 */ /* 0x000fea0003800000 */
.L_x_38:
[----:B-1----:R-:W2:Y:S01]  /*9740*/  LDL.LU R3, [R1+0x4] ;  /* 0x0000040001037983 */ /* 0x002ea20000300800 */
[C---:B------:R-:W-:Y:S01]  /*9750*/  SHF.L.U64.HI R159, R20.reuse, 0x3, R21 ;  /* 0x00000003149f7819 */ /* 0x040fe20000010215 */
[----:B------:R-:W-:Y:S01]  /*9760*/  BSSY B1, `(.L_x_40) ;  /* 0x000000e000017945 */ /* 0x000fe20003800000 */
[----:B------:R-:W-:-:S05]  /*9770*/  SHF.L.U32 R158, R20, 0x3, RZ ;  /* 0x00000003149e7819 */ /* 0x000fca00000006ff */
[----:B------:R-:W-:-:S04]  /*9780*/  IMAD.WIDE.U32 R12, R160, R20, R158 ;  /* 0x00000014a00c7225 */ /* 0x000fc800078e009e */
[----:B------:R-:W-:Y:S01]  /*9790*/  IMAD.IADD R161, R161, 0x1, R13 ;  /* 0x00000001a1a17824 */ /* 0x000fe200078e020d */
[----:B------:R-:W-:-:S04]  /*97a0*/  IADD3 R12, P2, P3, R156, R22, R12 ;  /* 0x000000169c0c7210 */ /* 0x000fc80007b5e00c */
[----:B------:R-:W-:Y:S01]  /*97b0*/  IADD3.X R13, R153, R23, R161, P2, P3 ;  /* 0x00000017990d7210 */ /* 0x000fe200017e64a1 */
[----:B--2---:R-:W-:-:S05]  /*97c0*/  @!P0 IMAD R3, R3, R17, R2 ;  /* 0x0000001103038224 */ /* 0x004fca00078e0202 */
[----:B------:R1:W-:Y:S01]  /*97d0*/  @!P0 STG.E.U8 desc[UR36][R4.64+0x1], R3 ;  /* 0x0000010304008986 */ /* 0x0003e2000c101124 */
[----:B------:R-:W-:-:S04]  /*97e0*/  ISETP.GE.AND P0, PT, R154, 0x9, PT ;  /* 0x000000099a00780c */ /* 0x000fc80003f06270 */
[----:B------:R-:W-:-:S13]  /*97f0*/  ISETP.LT.OR P4, PT, R0, 0x1, !P0 ;  /* 0x000000010000780c */ /* 0x000fda0004781670 */
[----:B-1----:R-:W-:Y:S05]  /*9800*/  @P4 BRA `(.L_x_41) ;  /* 0x00000000000c4947 */ /* 0x002fea0003800000 */
[----:B------:R-:W2:Y:S02]  /*9810*/  LDG.E.U8 R16, desc[UR36][R12.64] ;  /* 0x000000240c107981 */ /* 0x000ea4000c1e1100 */
[----:B--2---:R-:W-:-:S05]  /*9820*/  PRMT R2, R16, 0x8880, RZ ;  /* 0x0000888010027816 */ /* 0x004fca00000000ff */
[----:B------:R-:W-:-:S07]  /*9830*/  IMAD R2, R2, R18, RZ ;  /* 0x0000001202027224 */ /* 0x000fce00078e02ff */
.L_x_41:
[----:B------:R-:W-:Y:S05]  /*9840*/  BSYNC B1 ;  /* 0x0000000000017941 */ /* 0x000fea0003800000 */
.L_x_40:
[----:B------:R-:W2:Y:S01]  /*9850*/  LDL.LU R3, [R1+0x8] ;  /* 0x0000080001037983 */ /* 0x000ea20000300800 */
[----:B------:R-:W-:Y:S01]  /*9860*/  ISETP.LT.OR P2, PT, R0, 0x2, !P0 ;  /* 0x000000020000780c */ /* 0x000fe20004741670 */
[----:B------:R-:W-:Y:S01]  /*9870*/  BSSY B1, `(.L_x_42) ;  /* 0x0000007000017945 */ /* 0x000fe20003800000 */
[----:B--2---:R-:W-:-:S05]  /*9880*/  @!P4 IMAD R3, R3, R17, R2 ;  /* 0x000000110303c224 */ /* 0x004fca00078e0202 */
[----:B------:R1:W-:Y:S06]  /*9890*/  @!P4 STG.E.U8 desc[UR36][R10.64], R3 ;  /* 0x000000030a00c986 */ /* 0x0003ec000c101124 */
[----:B------:R-:W-:Y:S05]  /*98a0*/  @P2 BRA `(.L_x_43) ;  /* 0x00000000000c2947 */ /* 0x000fea0003800000 */
[----:B------:R-:W2:Y:S02]  /*98b0*/  LDG.E.U8 R16, desc[UR36][R12.64+0x1] ;  /* 0x000001240c107981 */ /* 0x000ea4000c1e1100 */
[----:B--2---:R-:W-:-:S05]  /*98c0*/  PRMT R2, R16, 0x8880, RZ ;  /* 0x0000888010027816 */ /* 0x004fca00000000ff */
[----:B------:R-:W-:-:S07]  /*98d0*/  IMAD R2, R2, R18, RZ ;  /* 0x0000001202027224 */ /* 0x000fce00078e02ff */
.L_x_43:
[----:B------:R-:W-:Y:S05]  /*98e0*/  BSYNC B1 ;  /* 0x0000000000017941 */ /* 0x000fea0003800000 */
.L_x_42:
[----:B-1----:R-:W2:Y:S01]  /*98f0*/  LDL.LU R3, [R1+0xc] ;  /* 0x00000c0001037983 */ /* 0x002ea20000300800 */
[----:B------:R-:W-:Y:S01]  /*9900*/  BSSY B1, `(.L_x_44) ;  /* 0x0000009000017945 */ /* 0x000fe20003800000 */
[----:B------:R-:W-:Y:S01]  /*9910*/  ISETP.LT.OR P3, PT, R0, 0xa, !P1 ;  /* 0x0000000a0000780c */ /* 0x000fe20004f61670 */
[----:B--2---:R-:W-:-:S05]  /*9920*/  @!P2 IMAD R3, R3, R17, R2 ;  /* 0x000000110303a224 */ /* 0x004fca00078e0202 */
[----:B------:R1:W-:Y:S01]  /*9930*/  @!P2 STG.E.U8 desc[UR36][R10.64+0x1], R3 ;  /* 0x000001030a00a986 */ /* 0x0003e2000c101124 */
[----:B------:R-:W-:-:S13]  /*9940*/  ISETP.LT.OR P2, PT, R0, 0x9, !P1 ;  /* 0x000000090000780c */ /* 0x000fda0004f41670 */
[----:B-1----:R-:W-:Y:S05]  /*9950*/  @P2 BRA `(.L_x_45) ;  /* 0x00000000000c2947 */ /* 0x002fea0003800000 */
[----:B------:R-:W2:Y:S02]  /*9960*/  LDG.E.U8 R16, desc[UR36][R14.64+0x8] ;  /* 0x000008240e107981 */ /* 0x000ea4000c1e1100 */
[----:B--2---:R-:W-:-:S05]  /*9970*/  PRMT R2, R16, 0x8880, RZ ;  /* 0x0000888010027816 */ /* 0x004fca00000000ff */
[----:B------:R-:W-:-:S07]  /*9980*/  IMAD R2, R2, R18, RZ ;  /* 0x0000001202027224 */ /* 0x000fce00078e02ff */
.L_x_45:
[----:B------:R-:W-:Y:S05]  /*9990*/  BSYNC B1 ;  /* 0x0000000000017941 */ /* 0x000fea0003800000 */
.L_x_44:
[----:B------:R-:W2:Y:S01]  /*99a0*/  LDL.LU R3, [R1+0x10] ;  /* 0x0000100001037983 */ /* 0x000ea20000300800 */
[----:B------:R-:W-:Y:S01]  /*99b0*/  BSSY B1, `(.L_x_46) ;  /* 0x0000007000017945 */ /* 0x000fe20003800000 */
[----:B--2---:R-:W-:-:S05]  /*99c0*/  @!P2 IMAD R3, R3, R17, R2 ;  /* 0x000000110303a224 */ /* 0x004fca00078e0202 */
[----:B------:R1:W-:Y:S01]  /*99d0*/  @!P2 STG.E.U8 desc[UR36][R4.64+0x8], R3 ;  /* 0x000008030400a986 */ /* 0x0003e2000c101124 */
[----:B------:R-:W-:Y:S05]  /*99e0*/  @P3 BRA `(.L_x_47) ;  /* 0x00000000000c3947 */ /* 0x000fea0003800000 */
[----:B------:R-:W2:Y:S02]  /*99f0*/  LDG.E.U8 R16, desc[UR36][R14.64+0x9] ;  /* 0x000009240e107981 */ /* 0x000ea4000c1e1100 */
[----:B--2---:R-:W-:-:S05]  /*9a00*/  PRMT R2, R16, 0x8880, RZ ;  /* 0x0000888010027816 */ /* 0x004fca00000000ff */
[----:B------:R-:W-:-:S07]  /*9a10*/  IMAD R2, R2, R18, RZ ;  /* 0x0000001202027224 */ /* 0x000fce00078e02ff */
.L_x_47:
[----:B------:R-:W-:Y:S05]  /*9a20*/  BSYNC B1 ;  /* 0x0000000000017941 */ /* 0x000fea0003800000 */
.L_x_46:
[----:B-1----:R-:W2:Y:S01]  /*9a30*/  LDL.LU R3, [R1+0x14] ;  /* 0x0000140001037983 */ /* 0x002ea20000300800 */
[C---:B------:R-:W-:Y:S01]  /*9a40*/  ISETP.LT.OR P2, PT, R0.reuse, 0x9, !P0 ;  /* 0x000000090000780c */ /* 0x040fe20004741670 */
[----:B------:R-:W-:Y:S01]  /*9a50*/  BSSY B1, `(.L_x_48) ;  /* 0x000000b000017945 */ /* 0x000fe20003800000 */
[C---:B------:R-:W-:Y:S02]  /*9a60*/  ISETP.LT.OR P4, PT, R0.reuse, 0x11, !P1 ;  /* 0x000000110000780c */ /* 0x040fe40004f81670 */
[C---:B------:R-:W-:Y:S02]  /*9a70*/  ISETP.LT.OR P5, PT, R0.reuse, 0x12, !P1 ;  /* 0x000000120000780c */ /* 0x040fe40004fa1670 */
[----:B------:R-:W-:Y:S01]  /*9a80*/  ISETP.LT.OR P6, PT, R0, 0x11, !P0 ;  /* 0x000000110000780c */ /* 0x000fe200047c1670 */
[----:B--2---:R-:W-:-:S05]  /*9a90*/  @!P3 IMAD R3, R3, R17, R2 ;  /* 0x000000110303b224 */ /* 0x004fca00078e0202 */
[----:B------:R1:W-:Y:S01]  /*9aa0*/  @!P3 STG.E.U8 desc[UR36][R4.64+0x9], R3 ;  /* 0x000009030400b986 */ /* 0x0003e2000c101124 */
[----:B------:R-:W-:Y:S01]  /*9ab0*/  ISETP.LT.OR P3, PT, R0, 0xa, !P0 ;  /* 0x0000000a0000780c */ /* 0x000fe20004761670 */
[----:B------:R-:W-:-:S12]  /*9ac0*/  @P2 BRA `(.L_x_49) ;  /* 0x00000000000c2947 */ /* 0x000fd80003800000 */
[----:B------:R-:W2:Y:S02]  /*9ad0*/  LDG.E.U8 R16, desc[UR36][R12.64+0x8] ;  /* 0x000008240c107981 */ /* 0x000ea4000c1e1100 */
[----:B--2---:R-:W-:-:S05]  /*9ae0*/  PRMT R2, R16, 0x8880, RZ ;  /* 0x0000888010027816 */ /* 0x004fca00000000ff */
[----:B------:R-:W-:-:S07]  /*9af0*/  IMAD R2, R2, R18, RZ ;  /* 0x0000001202027224 */ /* 0x000fce00078e02ff */
.L_x_49:
[----:B------:R-:W-:Y:S05]  /*9b00*/  BSYNC B1 ;  /* 0x0000000000017941 */ /* 0x000fea0003800000 */
.L_x_48:
[----:B-1----:R-:W2:Y:S01]  /*9b10*/  LDL.LU R3, [R1+0x18] ;  /* 0x0000180001037983 */ /* 0x002ea20000300800 */
[----:B------:R-:W-:Y:S01]  /*9b20*/  BSSY B1, `(.L_x_50) ;  /* 0x0000007000017945 */ /* 0x000fe20003800000 */
[----:B--2---:R-:W-:-:S05]  /*9b30*/  @!P2 IMAD R3, R3, R17, R2 ;  /* 0x000000110303a224 */ /* 0x004fca00078e0202 */
[----:B------:R1:W-:Y:S01]  /*9b40*/  @!P2 STG.E.U8 desc[UR36][R10.64+0x8], R3 ;  /* 0x000008030a00a986 */ /* 0x0003e2000c101124 */
[----:B------:R-:W-:Y:S05]  /*9b50*/  @P3 BRA `(.L_x_51) ;  /* 0x00000000000c3947 */ /* 0x000fea0003800000 */
[----:B------:R-:W2:Y:S02]  /*9b60*/  LDG.E.U8 R16, desc[UR36][R12.64+0x9] ;  /* 0x000009240c107981 */ /* 0x000ea4000c1e1100 */
[----:B--2---:R-:W-:-:S05]  /*9b70*/  PRMT R2, R16, 0x8880, RZ ;  /* 0x0000888010027816 */ /* 0x004fca00000000ff */
[----:B------:R-:W-:-:S07]  /*9b80*/  IMAD R2, R2, R18, RZ ;  /* 0x0000001202027224 */ /* 0x000fce00078e02ff */
.L_x_51:
[----:B------:R-:W-:Y:S05]  /*9b90*/  BSYNC B1 ;  /* 0x0000000000017941 */ /* 0x000fea0003800000 */
.L_x_50:
        /* <DEDUP_REMOVED lines=8> */
.L_x_53:
[----:B------:R-:W-:Y:S05]  /*9c20*/  BSYNC B1 ;  /* 0x0000000000017941 */ /* 0x000fea0003800000 */
.L_x_52:
        /* <DEDUP_REMOVED lines=8> */
.L_x_55:
[----:B------:R-:W-:Y:S05]  /*9cb0*/  BSYNC B1 ;  /* 0x0000000000017941 */ /* 0x000fea0003800000 */
.L_x_54:
        /* <DEDUP_REMOVED lines=8> */
.L_x_57:
[----:B------:R-:W-:Y:S05]  /*9d40*/  BSYNC B1 ;  /* 0x0000000000017941 */ /* 0x000fea0003800000 */
.L_x_56:
        /* <DEDUP_REMOVED lines=13> */
.L_x_59:
[----:B------:R-:W-:Y:S05]  /*9e20*/  BSYNC B1 ;  /* 0x0000000000017941 */ /* 0x000fea0003800000 */
.L_x_58:
        /* <DEDUP_REMOVED lines=8> */
.L_x_61:
[----:B------:R-:W-:Y:S05]  /*9eb0*/  BSYNC B1 ;  /* 0x0000000000017941 */ /* 0x000fea0003800000 */
.L_x_60:
        /* <DEDUP_REMOVED lines=8> */
.L_x_63:
[----:B------:R-:W-:Y:S05]  /*9f40*/  BSYNC B1 ;  /* 0x0000000000017941 */ /* 0x000fea0003800000 */
.L_x_62:
        /* <DEDUP_REMOVED lines=8> */
.L_x_65:
[----:B------:R-:W-:Y:S05]  /*9fd0*/  BSYNC B1 ;  /* 0x0000000000017941 */ /* 0x000fea0003800000 */
.L_x_64:
        /* <DEDUP_REMOVED lines=8> */
.L_x_67:
[----:B------:R-:W-:Y:S05]  /*a060*/  BSYNC B1 ;  /* 0x0000000000017941 */ /* 0x000fea0003800000 */
.L_x_66:
        /* <DEDUP_REMOVED lines=13> */
.L_x_69:
[----:B------:R-:W-:Y:S05]  /*a140*/  BSYNC B1 ;  /* 0x0000000000017941 */ /* 0x000fea0003800000 */
.L_x_68:
        /* <DEDUP_REMOVED lines=8> */
.L_x_71:
[----:B------:R-:W-:Y:S05]  /*a1d0*/  BSYNC B1 ;  /* 0x0000000000017941 */ /* 0x000fea0003800000 */
.L_x_70:
        /* <DEDUP_REMOVED lines=8> */
.L_x_73:
[----:B------:R-:W-:Y:S05]  /*a260*/  BSYNC B1 ;  /* 0x0000000000017941 */ /* 0x000fea0003800000 */
.L_x_72:
        /* <DEDUP_REMOVED lines=8> */
.L_x_75:
[----:B------:R-:W-:Y:S05]  /*a2f0*/  BSYNC B1 ;  /* 0x0000000000017941 */ /* 0x000fea0003800000 */
.L_x_74:
        /* <DEDUP_REMOVED lines=8> */
.L_x_77:
[----:B------:R-:W-:Y:S05]  /*a380*/  BSYNC B1 ;  /* 0x0000000000017941 */ /* 0x000fea0003800000 */
.L_x_76:
        /* <DEDUP_REMOVED lines=13> */
.L_x_79:
[----:B------:R-:W-:Y:S05]  /*a460*/  BSYNC B1 ;  /* 0x0000000000017941 */ /* 0x000fea0003800000 */
.L_x_78:
        /* <DEDUP_REMOVED lines=8> */
.L_x_81:
[----:B------:R-:W-:Y:S05]  /*a4f0*/  BSYNC B1 ;  /* 0x0000000000017941 */ /* 0x000fea0003800000 */
.L_x_80:
        /* <DEDUP_REMOVED lines=8> */
.L_x_83:
[----:B------:R-:W-:Y:S05]  /*a580*/  BSYNC B1 ;  /* 0x0000000000017941 */ /* 0x000fea0003800000 */
.L_x_82:
        /* <DEDUP_REMOVED lines=8> */
.L_x_85:
[----:B------:R-:W-:Y:S05]  /*a610*/  BSYNC B1 ;  /* 0x0000000000017941 */ /* 0x000fea0003800000 */
.L_x_84:
        /* <DEDUP_REMOVED lines=8> */
.L_x_87:
[----:B------:R-:W-:Y:S05]  /*a6a0*/  BSYNC B1 ;  /* 0x0000000000017941 */ /* 0x000fea0003800000 */
.L_x_86:
        /* <DEDUP_REMOVED lines=13> */
.L_x_89:
[----:B------:R-:W-:Y:S05]  /*a780*/  BSYNC B1 ;  /* 0x0000000000017941 */ /* 0x000fea0003800000 */
.L_x_88:
        /* <DEDUP_REMOVED lines=8> */
.L_x_91:
[----:B------:R-:W-:Y:S05]  /*a810*/  BSYNC B1 ;  /* 0x0000000000017941 */ /* 0x000fea0003800000 */
.L_x_90:
        /* <DEDUP_REMOVED lines=8> */
.L_x_93:
[----:B------:R-:W-:Y:S05]  /*a8a0*/  BSYNC B1 ;  /* 0x0000000000017941 */ /* 0x000fea0003800000 */
.L_x_92:
        /* <DEDUP_REMOVED lines=8> */
.L_x_95:
[----:B------:R-:W-:Y:S05]  /*a930*/  BSYNC B1 ;  /* 0x0000000000017941 */ /* 0x000fea0003800000 */
.L_x_94:
        /* <DEDUP_REMOVED lines=8> */
.L_x_97:
[----:B------:R-:W-:Y:S05]  /*a9c0*/  BSYNC B1 ;  /* 0x0000000000017941 */ /* 0x000fea0003800000 */
.L_x_96:
        /* <DEDUP_REMOVED lines=13> */
.L_x_99:
[----:B------:R-:W-:Y:S05]  /*aaa0*/  BSYNC B1 ;  /* 0x0000000000017941 */ /* 0x000fea0003800000 */
.L_x_98:
        /* <DEDUP_REMOVED lines=8> */
.L_x_101:
[----:B------:R-:W-:Y:S05]  /*ab30*/  BSYNC B1 ;  /* 0x0000000000017941 */ /* 0x000fea0003800000 */
.L_x_100:
        /* <DEDUP_REMOVED lines=8> */
.L_x_103:
[----:B------:R-:W-:Y:S05]  /*abc0*/  BSYNC B1 ;  /* 0x0000000000017941 */ /* 0x000fea0003800000 */
.L_x_102:
        /* <DEDUP_REMOVED lines=8> */
.L_x_105:
[----:B------:R-:W-:Y:S05]  /*ac50*/  BSYNC B1 ;  /* 0x0000000000017941 */ /* 0x000fea0003800000 */
.L_x_104:
        /* <DEDUP_REMOVED lines=8> */
.L_x_107:
[----:B------:R-:W-:Y:S05]  /*ace0*/  BSYNC B1 ;  /* 0x0000000000017941 */ /* 0x000fea0003800000 */
.L_x_106:
        /* <DEDUP_REMOVED lines=13> */
.L_x_109:
[----:B------:R-:W-:Y:S05]  /*adc0*/  BSYNC B1 ;  /* 0x0000000000017941 */ /* 0x000fea0003800000 */
.L_x_108:
        /* <DEDUP_REMOVED lines=8> */
.L_x_111:
[----:B------:R-:W-:Y:S05]  /*ae50*/  BSYNC B1 ;  /* 0x0000000000017941 */ /* 0x000fea0003800000 */
.L_x_110:
        /* <DEDUP_REMOVED lines=8> */
.L_x_113:
[----:B------:R-:W-:Y:S05]  /*aee0*/  BSYNC B1 ;  /* 0x0000000000017941 */ /* 0x000fea0003800000 */
.L_x_112:
        /* <DEDUP_REMOVED lines=8> */
.L_x_115:
[----:B------:R-:W-:Y:S05]  /*af70*/  BSYNC B1 ;  /* 0x0000000000017941 */ /* 0x000fea0003800000 */
.L_x_114:
        /* <DEDUP_REMOVED lines=8> */
.L_x_117:
[----:B------:R-:W-:Y:S05]  /*b000*/  BSYNC B1 ;  /* 0x0000000000017941 */ /* 0x000fea0003800000 */
.L_x_116:
        /* <DEDUP_REMOVED lines=13> */
.L_x_119:
[----:B------:R-:W-:Y:S05]  /*b0e0*/  BSYNC B1 ;  /* 0x0000000000017941 */ /* 0x000fea0003800000 */
.L_x_118:
        /* <DEDUP_REMOVED lines=8> */
.L_x_121:
[----:B------:R-:W-:Y:S05]  /*b170*/  BSYNC B1 ;  /* 0x0000000000017941 */ /* 0x000fea0003800000 */
.L_x_120:
        /* <DEDUP_REMOVED lines=8> */
.L_x_123:
[----:B------:R-:W-:Y:S05]  /*b200*/  BSYNC B1 ;  /* 0x0000000000017941 */ /* 0x000fea0003800000 */
.L_x_122:
        /* <DEDUP_REMOVED lines=8> */
.L_x_125:
[----:B------:R-:W-:Y:S05]  /*b290*/  BSYNC B1 ;  /* 0x0000000000017941 */ /* 0x000fea0003800000 */
.L_x_124:
        /* <DEDUP_REMOVED lines=8> */
.L_x_127:
[----:B------:R-:W-:Y:S05]  /*b320*/  BSYNC B1 ;  /* 0x0000000000017941 */ /* 0x000fea0003800000 */
.L_x_126:
        /* <DEDUP_REMOVED lines=13> */
.L_x_129:
[----:B------:R-:W-:Y:S05]  /*b400*/  BSYNC B1 ;  /* 0x0000000000017941 */ /* 0x000fea0003800000 */
.L_x_128:
        /* <DEDUP_REMOVED lines=8> */
.L_x_131:
[----:B------:R-:W-:Y:S05]  /*b490*/  BSYNC B1 ;  /* 0x0000000000017941 */ /* 0x000fea0003800000 */
.L_x_130:
        /* <DEDUP_REMOVED lines=8> */
.L_x_133:
[----:B------:R-:W-:Y:S05]  /*b520*/  BSYNC B1 ;  /* 0x0000000000017941 */ /* 0x000fea0003800000 */
.L_x_132:
        /* <DEDUP_REMOVED lines=8> */
.L_x_135:
[----:B------:R-:W-:Y:S05]  /*b5b0*/  BSYNC B1 ;  /* 0x0000000000017941 */ /* 0x000fea0003800000 */
.L_x_134:
        /* <DEDUP_REMOVED lines=8> */
.L_x_137:
[----:B------:R-:W-:Y:S05]  /*b640*/  BSYNC B1 ;  /* 0x0000000000017941 */ /* 0x000fea0003800000 */
.L_x_136:
        /* <DEDUP_REMOVED lines=13> */
.L_x_139:
[----:B------:R-:W-:Y:S05]  /*b720*/  BSYNC B1 ;  /* 0x0000000000017941 */ /* 0x000fea0003800000 */
.L_x_138:
        /* <DEDUP_REMOVED lines=8> */
.L_x_141:
[----:B------:R-:W-:Y:S05]  /*b7b0*/  BSYNC B1 ;  /* 0x0000000000017941 */ /* 0x000fea0003800000 */
.L_x_140:
[----:B-1----:R-:W2:Y:S01]  /*b7c0*/  LDL.LU R3, [R1+0xd0] ;  /* 0x0000d00001037983 */ /* 0x002ea20000300800 */
[----:B------:R-:W-:Y:S01]  /*b7d0*/  BSSY B1, `(.L_x_142) ;  /* 0x0000007000017945 */ /* 0x000fe20003800000 */
[----:B--2---:R-:W-:-:S05]  /*b7e0*/  @!P3 IMAD R3, R3, R17, R2 ;  /* 0x000000110303b224 */ /* 0x004fca00078e0202 */
[----:B------:R1:W-:Y:S01]  /*b7f0*/  @!P3 STG.E.U8 desc[UR36][R4.64+0x68], R3 ;  /* 0x000068030400b986 */ /* 0x0003e2000c101124 */
[----:B------:R-:W-:Y:S05]  /*b800*/  @P5 BRA `(.L_x_143) ;  /* 0x00000000000c5947 */ /* 0x000fea0003800000 */
[----:B------:R-:W1:Y:S02]  /*b810*/  LDG.E.U8 R16, desc[UR36][R14.64+0x69] ;  /* 0x000069240e107981 */ /* 0x000e64000c1e1100 */
[----:B-1----:R-:W-:-:S05]  /*b820*/  PRMT R3, R16, 0x8880, RZ ;  /* 0x0000888010037816 */ /* 0x002fca00000000ff */
[----:B------:R-:W-:-:S07]  /*b830*/  IMAD R2, R3, R18, RZ ;  /* 0x0000001203027224 */ /* 0x000fce00078e02ff */
.L_x_143:
[----:B------:R-:W-:Y:S05]  /*b840*/  BSYNC B1 ;  /* 0x0000000000017941 */ /* 0x000fea0003800000 */
.L_x_142:
        /* <DEDUP_REMOVED lines=8> */
.L_x_145:
[----:B------:R-:W-:Y:S05]  /*b8d0*/  BSYNC B1 ;  /* 0x0000000000017941 */ /* 0x000fea0003800000 */
.L_x_144:
        /* <DEDUP_REMOVED lines=8> */
.L_x_147:
[----:B------:R-:W-:Y:S05]  /*b960*/  BSYNC B1 ;  /* 0x0000000000017941 */ /* 0x000fea0003800000 */
.L_x_146:
        /* <DEDUP_REMOVED lines=10> */
[----:B------:R-:W1:Y:S02]  /*ba10*/  LDG.E.U8 R16, desc[UR36][R14.64+0x70] ;  /* 0x000070240e107981 */ /* 0x000e64000c1e1100 */
[----:B-1----:R-:W-:-:S05]  /*ba20*/  PRMT R3, R16, 0x8880, RZ ;  /* 0x0000888010037816 */ /* 0x002fca00000000ff */
[----:B------:R-:W-:-:S07]  /*ba30*/  IMAD R2, R3, R18, RZ ;  /* 0x0000001203027224 */ /* 0x000fce00078e02ff */
.L_x_149:
[----:B------:R-:W-:Y:S05]  /*ba40*/  BSYNC B1 ;  /* 0x0000000000017941 */ /* 0x000fea0003800000 */
.L_x_148:
        /* <DEDUP_REMOVED lines=8> */
.L_x_151:
[----:B------:R-:W-:Y:S05]  /*bad0*/  BSYNC B1 ;  /* 0x0000000000017941 */ /* 0x000fea0003800000 */
.L_x_150:
        /* <DEDUP_REMOVED lines=8> */
.L_x_153:
[----:B------:R-:W-:Y:S05]  /*bb60*/  BSYNC B1 ;  /* 0x0000000000017941 */ /* 0x000fea0003800000 */
.L_x_152:
        /* <DEDUP_REMOVED lines=8> */
.L_x_155:
[----:B------:R-:W-:Y:S05]  /*bbf0*/  BSYNC B1 ;  /* 0x0000000000017941 */ /* 0x000fea0003800000 */
.L_x_154:
        /* <DEDUP_REMOVED lines=8> */
.L_x_157:
[----:B------:R-:W-:Y:S05]  /*bc80*/  BSYNC B1 ;  /* 0x0000000000017941 */ /* 0x000fea0003800000 */
.L_x_156:
        /* <DEDUP_REMOVED lines=13> */
.L_x_159:
[----:B------:R-:W-:Y:S05]  /*bd60*/  BSYNC B1 ;  /* 0x0000000000017941 */ /* 0x000fea0003800000 */
.L_x_158:
        /* <DEDUP_REMOVED lines=8> */
.L_x_161:
[----:B------:R-:W-:Y:S05]  /*bdf0*/  BSYNC B1 ;  /* 0x0000000000017941 */ /* 0x000fea0003800000 */
.L_x_160:
        /* <DEDUP_REMOVED lines=8> */
.L_x_163:
[----:B------:R-:W-:Y:S05]  /*be80*/  BSYNC B1 ;  /* 0x0000000000017941 */ /* 0x000fea0003800000 */
.L_x_162:
        /* <DEDUP_REMOVED lines=8> */
.L_x_165:
[----:B------:R-:W-:Y:S05]  /*bf10*/  BSYNC B1 ;  /* 0x0000000000017941 */ /* 0x000fea0003800000 */
.L_x_164:
        /* <DEDUP_REMOVED lines=8> */
.L_x_167:
[----:B------:R-:W-:Y:S05]  /*bfa0*/  BSYNC B1 ;  /* 0x0000000000017941 */ /* 0x000fea0003800000 */
.L_x_166:
        /* <DEDUP_REMOVED lines=13> */
.L_x_169:
[----:B------:R-:W-:Y:S05]  /*c080*/  BSYNC B1 ;  /* 0x0000000000017941 */ /* 0x000fea0003800000 */
.L_x_168:
        /* <DEDUP_REMOVED lines=8> */
.L_x_171:
[----:B------:R-:W-:Y:S05]  /*c110*/  BSYNC B1 ;  /* 0x0000000000017941 */ /* 0x000fea0003800000 */
.L_x_170:
        /* <DEDUP_REMOVED lines=8> */
.L_x_173:
[----:B------:R-:W-:Y:S05]  /*c1a0*/  BSYNC B1 ;  /* 0x0000000000017941 */ /* 0x000fea0003800000 */
.L_x_172:
        /* <DEDUP_REMOVED lines=8> */
.L_x_175:
[----:B------:R-:W-:Y:S05]  /*c230*/  BSYNC B1 ;  /* 0x0000000000017941 */ /* 0x000fea0003800000 */
.L_x_174:
        /* <DEDUP_REMOVED lines=8> */
.L_x_177:
[----:B------:R-:W-:Y:S05]  /*c2c0*/  BSYNC B1 ;  /* 0x0000000000017941 */ /* 0x000fea0003800000 */
.L_x_176:
        /* <DEDUP_REMOVED lines=13> */
.L_x_179:
[----:B------:R-:W-:Y:S05]  /*c3a0*/  BSYNC B1 ;  /* 0x0000000000017941 */ /* 0x000fea0003800000 */
.L_x_178:
        /* <DEDUP_REMOVED lines=8> */
.L_x_181:
[----:B------:R-:W-:Y:S05]  /*c430*/  BSYNC B1 ;  /* 0x0000000000017941 */ /* 0x000fea0003800000 */
.L_x_180:
        /* <DEDUP_REMOVED lines=8> */
.L_x_183:
[----:B------:R-:W-:Y:S05]  /*c4c0*/  BSYNC B1 ;  /* 0x0000000000017941 */ /* 0x000fea0003800000 */
.L_x_182:
        /* <DEDUP_REMOVED lines=8> */
.L_x_185:
[----:B------:R-:W-:Y:S05]  /*c550*/  BSYNC B1 ;  /* 0x0000000000017941 */ /* 0x000fea0003800000 */
.L_x_184:
        /* <DEDUP_REMOVED lines=8> */
.L_x_187:
[----:B------:R-:W-:Y:S05]  /*c5e0*/  BSYNC B1 ;  /* 0x0000000000017941 */ /* 0x000fea0003800000 */
.L_x_186:
        /* <DEDUP_REMOVED lines=13> */
.L_x_189:
[----:B------:R-:W-:Y:S05]  /*c6c0*/  BSYNC B1 ;  /* 0x0000000000017941 */ /* 0x000fea0003800000 */
.L_x_188:
        /* <DEDUP_REMOVED lines=8> */
.L_x_191:
[----:B------:R-:W-:Y:S05]  /*c750*/  BSYNC B1 ;  /* 0x0000000000017941 */ /* 0x000fea0003800000 */
.L_x_190:
        /* <DEDUP_REMOVED lines=8> */
.L_x_193:
[----:B------:R-:W-:Y:S05]  /*c7e0*/  BSYNC B1 ;  /* 0x0000000000017941 */ /* 0x000fea0003800000 */
.L_x_192:
        /* <DEDUP_REMOVED lines=8> */
.L_x_195:
[----:B------:R-:W-:Y:S05]  /*c870*/  BSYNC B1 ;  /* 0x0000000000017941 */ /* 0x000fea0003800000 */
.L_x_194:
        /* <DEDUP_REMOVED lines=8> */
.L_x_197:
[----:B------:R-:W-:Y:S05]  /*c900*/  BSYNC B1 ;  /* 0x0000000000017941 */ /* 0x000fea0003800000 */
.L_x_196:
        /* <DEDUP_REMOVED lines=13> */
.L_x_199:
[----:B------:R-:W-:Y:S05]  /*c9e0*/  BSYNC B1 ;  /* 0x0000000000017941 */ /* 0x000fea0003800000 */
.L_x_198:
        /* <DEDUP_REMOVED lines=8> */
.L_x_201:
[----:B------:R-:W-:Y:S05]  /*ca70*/  BSYNC B1 ;  /* 0x0000000000017941 */ /* 0x000fea0003800000 */
.L_x_200:
        /* <DEDUP_REMOVED lines=8> */
.L_x_203:
[----:B------:R-:W-:Y:S05]  /*cb00*/  BSYNC B1 ;  /* 0x0000000000017941 */ /* 0x000fea0003800000 */
.L_x_202:
        /* <DEDUP_REMOVED lines=8> */
.L_x_205:
[----:B------:R-:W-:Y:S05]  /*cb90*/  BSYNC B1 ;  /* 0x0000000000017941 */ /* 0x000fea0003800000 */
.L_x_204:
        /* <DEDUP_REMOVED lines=8> */
.L_x_207:
[----:B------:R-:W-:Y:S05]  /*cc20*/  BSYNC B1 ;  /* 0x0000000000017941 */ /* 0x000fea0003800000 */
.L_x_206:
        /* <DEDUP_REMOVED lines=13> */
.L_x_209:
[----:B------:R-:W-:Y:S05]  /*cd00*/  BSYNC B1 ;  /* 0x0000000000017941 */ /* 0x000fea0003800000 */
.L_x_208:
        /* <DEDUP_REMOVED lines=8> */
.L_x_211:
[----:B------:R-:W-:Y:S05]  /*cd90*/  BSYNC B1 ;  /* 0x0000000000017941 */ /* 0x000fea0003800000 */
.L_x_210:
        /* <DEDUP_REMOVED lines=8> */
.L_x_213:
[----:B------:R-:W-:Y:S05]  /*ce20*/  BSYNC B1 ;  /* 0x0000000000017941 */ /* 0x000fea0003800000 */
.L_x_212:
        /* <DEDUP_REMOVED lines=8> */
.L_x_215:
[----:B------:R-:W-:Y:S05]  /*ceb0*/  BSYNC B1 ;  /* 0x0000000000017941 */ /* 0x000fea0003800000 */
.L_x_214:
        /* <DEDUP_REMOVED lines=8> */
.L_x_217:
[----:B------:R-:W-:Y:S05]  /*cf40*/  BSYNC B1 ;  /* 0x0000000000017941 */ /* 0x000fea0003800000 */
.L_x_216:
        /* <DEDUP_REMOVED lines=13> */
.L_x_219:
[----:B------:R-:W-:Y:S05]  /*d020*/  BSYNC B1 ;  /* 0x0000000000017941 */ /* 0x000fea0003800000 */
.L_x_218:
        /* <DEDUP_REMOVED lines=8> */
.L_x_221:
[----:B------:R-:W-:Y:S05]  /*d0b0*/  BSYNC B1 ;  /* 0x0000000000017941 */ /* 0x000fea0003800000 */
.L_x_220:
        /* <DEDUP_REMOVED lines=8> */
.L_x_223:
[----:B------:R-:W-:Y:S05]  /*d140*/  BSYNC B1 ;  /* 0x0000000000017941 */ /* 0x000fea0003800000 */
.L_x_222:
        /* <DEDUP_REMOVED lines=8> */
.L_x_225:
[----:B------:R-:W-:Y:S05]  /*d1d0*/  BSYNC B1 ;  /* 0x0000000000017941 */ /* 0x000fea0003800000 */
.L_x_224:
        /* <DEDUP_REMOVED lines=8> */
.L_x_227:
[----:B------:R-:W-:Y:S05]  /*d260*/  BSYNC B1 ;  /* 0x0000000000017941 */ /* 0x000fea0003800000 */
.L_x_226:
        /* <DEDUP_REMOVED lines=13> */
.L_x_229:
[----:B------:R-:W-:Y:S05]  /*d340*/  BSYNC B1 ;  /* 0x0000000000017941 */ /* 0x000fea0003800000 */
.L_x_228:
        /* <DEDUP_REMOVED lines=8> */
.L_x_231:
[----:B------:R-:W-:Y:S05]  /*d3d0*/  BSYNC B1 ;  /* 0x0000000000017941 */ /* 0x000fea0003800000 */
.L_x_230:
        /* <DEDUP_REMOVED lines=8> */
.L_x_233:
[----:B------:R-:W-:Y:S05]  /*d460*/  BSYNC B1 ;  /* 0x0000000000017941 */ /* 0x000fea0003800000 */
.L_x_232:
        /* <DEDUP_REMOVED lines=8> */
.L_x_235:
[----:B------:R-:W-:Y:S05]  /*d4f0*/  BSYNC B1 ;  /* 0x0000000000017941 */ /* 0x000fea0003800000 */
.L_x_234:
        /* <DEDUP_REMOVED lines=8> */
.L_x_237:
[----:B------:R-:W-:Y:S05]  /*d580*/  BSYNC B1 ;  /* 0x0000000000017941 */ /* 0x000fea0003800000 */
.L_x_236:
        /* <DEDUP_REMOVED lines=13> */
.L_x_239:
[----:B------:R-:W-:Y:S05]  /*d660*/  BSYNC B1 ;  /* 0x0000000000017941 */ /* 0x000fea0003800000 */
.L_x_238:
        /* <DEDUP_REMOVED lines=8> */
.L_x_241:
[----:B------:R-:W-:Y:S05]  /*d6f0*/  BSYNC B1 ;  /* 0x0000000000017941 */ /* 0x000fea0003800000 */
.L_x_240:
        /* <DEDUP_REMOVED lines=8> */
.L_x_243:
[----:B------:R-:W-:Y:S05]  /*d780*/  BSYNC B1 ;  /* 0x0000000000017941 */ /* 0x000fea0003800000 */
.L_x_242:
        /* <DEDUP_REMOVED lines=8> */
.L_x_245:
[----:B------:R-:W-:Y:S05]  /*d810*/  BSYNC B1 ;  /* 0x0000000000017941 */ /* 0x000fea0003800000 */
.L_x_244:
        /* <DEDUP_REMOVED lines=8> */
.L_x_247:
[----:B------:R-:W-:Y:S05]  /*d8a0*/  BSYNC B1 ;  /* 0x0000000000017941 */ /* 0x000fea0003800000 */
.L_x_246:
        /* <DEDUP_REMOVED lines=13> */
.L_x_249:
[----:B------:R-:W-:Y:S05]  /*d980*/  BSYNC B1 ;  /* 0x0000000000017941 */ /* 0x000fea0003800000 */
.L_x_248:
        /* <DEDUP_REMOVED lines=8> */
.L_x_251:
[----:B------:R-:W-:Y:S05]  /*da10*/  BSYNC B1 ;  /* 0x0000000000017941 */ /* 0x000fea0003800000 */
.L_x_250:
        /* <DEDUP_REMOVED lines=8> */
.L_x_253:
[----:B------:R-:W-:Y:S05]  /*daa0*/  BSYNC B1 ;  /* 0x0000000000017941 */ /* 0x000fea0003800000 */
.L_x_252:
        /* <DEDUP_REMOVED lines=8> */
.L_x_255:
[----:B------:R-:W-:Y:S05]  /*db30*/  BSYNC B1 ;  /* 0x0000000000017941 */ /* 0x000fea0003800000 */
.L_x_254:
        /* <DEDUP_REMOVED lines=8> */
.L_x_257:
[----:B------:R-:W-:Y:S05]  /*dbc0*/  BSYNC B1 ;  /* 0x0000000000017941 */ /* 0x000fea0003800000 */
.L_x_256:
        /* <DEDUP_REMOVED lines=13> */
.L_x_259:
[----:B------:R-:W-:Y:S05]  /*dca0*/  BSYNC B1 ;  /* 0x0000000000017941 */ /* 0x000fea0003800000 */
.L_x_258:
        /* <DEDUP_REMOVED lines=8> */
.L_x_261:
[----:B------:R-:W-:Y:S05]  /*dd30*/  BSYNC B1 ;  /* 0x0000000000017941 */ /* 0x000fea0003800000 */
.L_x_260:
        /* <DEDUP_REMOVED lines=8> */
.L_x_263:
[----:B------:R-:W-:Y:S05]  /*ddc0*/  BSYNC B1 ;  /* 0x0000000000017941 */ /* 0x000fea0003800000 */
.L_x_262:
        /* <DEDUP_REMOVED lines=8> */
.L_x_265:
[----:B------:R-:W-:Y:S05]  /*de50*/  BSYNC B1 ;  /* 0x0000000000017941 */ /* 0x000fea0003800000 */
.L_x_264:
        /* <DEDUP_REMOVED lines=8> */
.L_x_267:
[----:B------:R-:W-:Y:S05]  /*dee0*/  BSYNC B1 ;  /* 0x0000000000017941 */ /* 0x000fea0003800000 */
.L_x_266:
        /* <DEDUP_REMOVED lines=13> */
.L_x_269:
[----:B------:R-:W-:Y:S05]  /*dfc0*/  BSYNC B1 ;  /* 0x0000000000017941 */ /* 0x000fea0003800000 */
.L_x_268:
        /* <DEDUP_REMOVED lines=8> */
.L_x_271:
[----:B------:R-:W-:Y:S05]  /*e050*/  BSYNC B1 ;  /* 0x0000000000017941 */ /* 0x000fea0003800000 */
.L_x_270:
        /* <DEDUP_REMOVED lines=8> */
.L_x_273:
[----:B------:R-:W-:Y:S05]  /*e0e0*/  BSYNC B1 ;  /* 0x0000000000017941 */ /* 0x000fea0003800000 */
.L_x_272:
        /* <DEDUP_REMOVED lines=8> */
.L_x_275:
[----:B------:R-:W-:Y:S05]  /*e170*/  BSYNC B1 ;  /* 0x0000000000017941 */ /* 0x000fea0003800000 */
.L_x_274:
        /* <DEDUP_REMOVED lines=8> */
.L_x_277:
[----:B------:R-:W-:Y:S05]  /*e200*/  BSYNC B1 ;  /* 0x0000000000017941 */ /* 0x000fea0003800000 */
.L_x_276:
[----:B-1----:R-:W2:Y:S01]  /*e210*/  LDL.LU R3, [R1+0x1e0] ;  /* 0x0001e00001037983 */ /* 0x002ea20000300800 */
[C---:B------:R-:W-:Y:S01]  /*e220*/  ISETP.LT.OR P2, PT, R0.reuse, 0xf2, !P1 ;  /* 0x000000f20000780c */ /* 0x040fe20004f41670 */
[----:B------:R-:W-:Y:S01]  /*e230*/  BSSY B1, `(.L_x_278) ;  /* 0x000000c000017945 */ /* 0x000fe20003800000 */
[----:B------:R-:W-:Y:S02]  /*e240*/  ISETP.LT.OR P6, PT, R0, 0xf9, !P1 ;  /* 0x000000f90000780c */ /* 0x000fe40004fc1670 */
[----:B------:R-:W-:Y:S02]  /*e250*/  IADD3 R163, P3, R160, 0x80, RZ ;  /* 0x00000080a0a37810 */ /* 0x000fe40007f7e0ff */
        /* <DEDUP_REMOVED lines=9> */
.L_x_279:
[----:B------:R-:W-:Y:S05]  /*e2f0*/  BSYNC B1 ;  /* 0x0000000000017941 */ /* 0x000fea0003800000 */
.L_x_278:
        /* <DEDUP_REMOVED lines=8> */
.L_x_281:
[----:B------:R-:W-:Y:S05]  /*e380*/  BSYNC B1 ;  /* 0x0000000000017941 */ /* 0x000fea0003800000 */
.L_x_280:
        /* <DEDUP_REMOVED lines=8> */
.L_x_283:
[----:B------:R-:W-:Y:S05]  /*e410*/  BSYNC B1 ;  /* 0x0000000000017941 */ /* 0x000fea0003800000 */
.L_x_282:
        /* <DEDUP_REMOVED lines=8> */
.L_x_285:
[----:B------:R-:W-:Y:S05]  /*e4a0*/  BSYNC B1 ;  /* 0x0000000000017941 */ /* 0x000fea0003800000 */
.L_x_284:
[----:B-1----:R-:W2:Y:S01]  /*e4b0*/  LDL.LU R3, [R1+0x1f0] ;  /* 0x0001f00001037983 */ /* 0x002ea20000300800 */
[----:B------:R-:W-:Y:S01]  /*e4c0*/  BSSY B1, `(.L_x_286) ;  /* 0x0000008000017945 */ /* 0x000fe20003800000 */
[----:B------:R-:W-:-:S04]  /*e4d0*/  IMAD.WIDE.U32 R160, R163, R20, R158 ;  /* 0x00000014a3a07225 */ /* 0x000fc800078e009e */
[----:B--2---:R-:W-:-:S05]  /*e4e0*/  @!P6 IMAD R3, R3, R17, R2 ;  /* 0x000000110303e224 */ /* 0x004fca00078e0202 */
[----:B------:R1:W-:Y:S01]  /*e4f0*/  @!P6 STG.E.U8 desc[UR36][R4.64+0xf8], R3 ;  /* 0x0000f8030400e986 */ /* 0x0003e2000c101124 */
[----:B------:R-:W-:Y:S05]  /*e500*/  @P1 BRA `(.L_x_287) ;  /* 0x00000000000c1947 */ /* 0x000fea0003800000 */
[----:B------:R-:W1:Y:S02]  /*e510*/  LDG.E.U8 R16, desc[UR36][R14.64+0xf9] ;  /* 0x0000f9240e107981 */ /* 0x000e64000c1e1100 */
[----:B-1----:R-:W-:-:S05]  /*e520*/  PRMT R3, R16, 0x8880, RZ ;  /* 0x0000888010037816 */ /* 0x002fca00000000ff */
[----:B------:R-:W-:-:S07]  /*e530*/  IMAD R2, R3, R18, RZ ;  /* 0x0000001203027224 */ /* 0x000fce00078e02ff */
.L_x_287:
[----:B------:R-:W-:Y:S05]  /*e540*/  BSYNC B1 ;  /* 0x0000000000017941 */ /* 0x000fea0003800000 */
.L_x_286:
[----:B-1----:R-:W2:Y:S01]  /*e550*/  LDL.LU R3, [R1+0x1f4] ;  /* 0x0001f40001037983 */ /* 0x002ea20000300800 */
[----:B------:R-:W-:Y:S01]  /*e560*/  IMAD.WIDE.U32 R158, R163, R20, R152 ;  /* 0x00000014a39e7225 */ /* 0x000fe200078e0098 */
[----:B0-----:R-:W-:Y:S01]  /*e570*/  IADD3.X R15, RZ, UR9, RZ, P3, !PT ;  /* 0x00000009ff0f7c10 */ /* 0x001fe20009ffe4ff */
[----:B------:R-:W-:Y:S01]  /*e580*/  BSSY B1, `(.L_x_288) ;  /* 0x000000e000017945 */ /* 0x000fe20003800000 */
[----:B------:R-:W-:Y:S02]  /*e590*/  ISETP.GE.AND P2, PT, R154, 0x81, PT ;  /* 0x000000819a00780c */ /* 0x000fe40003f46270 */
[----:B------:R-:W-:Y:S01]  /*e5a0*/  IADD3 R156, P5, P4, R156, R22, R160 ;  /* 0x000000169c9c7210 */ /* 0x000fe20007cbe0a0 */
[----:B------:R-:W-:Y:S01]  /*e5b0*/  IMAD R20, R15, R20, RZ ;  /* 0x000000140f147224 */ /* 0x000fe200078e02ff */
[----:B------:R-:W-:Y:S02]  /*e5c0*/  ISETP.LT.OR P6, PT, R0, 0x1, !P2 ;  /* 0x000000010000780c */ /* 0x000fe400057c1670 */
[----:B------:R-:W-:Y:S01]  /*e5d0*/  IADD3 R14, P3, R158, R22, RZ ;  /* 0x000000169e0e7210 */ /* 0x000fe20007f7e0ff */
[----:B--2---:R-:W-:-:S05]  /*e5e0*/  @!P1 IMAD R3, R3, R17, R2 ;  /* 0x0000001103039224 */ /* 0x004fca00078e0202 */
[----:B------:R0:W-:Y:S01]  /*e5f0*/  @!P1 STG.E.U8 desc[UR36][R4.64+0xf9], R3 ;  /* 0x0000f90304009986 */ /* 0x0001e2000c101124 */
[C---:B------:R-:W-:Y:S02]  /*e600*/  ISETP.LT.OR P1, PT, R0.reuse, 0xf9, !P0 ;  /* 0x000000f90000780c */ /* 0x040fe40004721670 */
[----:B------:R-:W-:-:S11]  /*e610*/  ISETP.LT.OR P0, PT, R0, 0xfa, !P0 ;  /* 0x000000fa0000780c */ /* 0x000fd60004701670 */
[----:B0-----:R-:W-:Y:S05]  /*e620*/  @P1 BRA `(.L_x_289) ;  /* 0x00000000000c1947 */ /* 0x001fea0003800000 */
[----:B------:R-:W2:Y:S02]  /*e630*/  LDG.E.U8 R16, desc[UR36][R12.64+0xf8] ;  /* 0x0000f8240c107981 */ /* 0x000ea4000c1e1100 */
[----:B--2---:R-:W-:-:S05]  /*e640*/  PRMT R3, R16, 0x8880, RZ ;  /* 0x0000888010037816 */ /* 0x004fca00000000ff */
[----:B------:R-:W-:-:S07]  /*e650*/  IMAD R2, R3, R18, RZ ;  /* 0x0000001203027224 */ /* 0x000fce00078e02ff */
.L_x_289:
[----:B------:R-:W-:Y:S05]  /*e660*/  BSYNC B1 ;  /* 0x0000000000017941 */ /* 0x000fea0003800000 */
.L_x_288:
[----:B------:R-:W2:Y:S01]  /*e670*/  LDL.LU R3, [R1+0x1f8] ;  /* 0x0001f80001037983 */ /* 0x000ea20000300800 */
[----:B------:R-:W-:Y:S01]  /*e680*/  BSSY B1, `(.L_x_290) ;  /* 0x0000008000017945 */ /* 0x000fe20003800000 */
[----:B------:R-:W-:Y:S02]  /*e690*/  IMAD R21, R163, R21, R20 ;  /* 0x00000015a3157224 */ /* 0x000fe400078e0214 */
[----:B--2---:R-:W-:-:S05]  /*e6a0*/  @!P1 IMAD R3, R3, R17, R2 ;  /* 0x0000001103039224 */ /* 0x004fca00078e0202 */
[----:B------:R0:W-:Y:S01]  /*e6b0*/  @!P1 STG.E.U8 desc[UR36][R10.64+0xf8], R3 ;  /* 0x0000f8030a009986 */ /* 0x0001e2000c101124 */
[----:B------:R-:W-:Y:S05]  /*e6c0*/  @P0 BRA `(.L_x_291) ;  /* 0x00000000000c0947 */ /* 0x000fea0003800000 */
[----:B------:R-:W0:Y:S02]  /*e6d0*/  LDG.E.U8 R16, desc[UR36][R12.64+0xf9] ;  /* 0x0000f9240c107981 */ /* 0x000e24000c1e1100 */
[----:B0-----:R-:W-:-:S05]  /*e6e0*/  PRMT R3, R16, 0x8880, RZ ;  /* 0x0000888010037816 */ /* 0x001fca00000000ff */
[----:B------:R-:W-:-:S07]  /*e6f0*/  IMAD R2, R3, R18, RZ ;  /* 0x0000001203027224 */ /* 0x000fce00078e02ff */
.L_x_291:
[----:B------:R-:W-:Y:S05]  /*e700*/  BSYNC B1 ;  /* 0x0000000000017941 */ /* 0x000fea0003800000 */
.L_x_290:
[----:B0-----:R-:W2:Y:S01]  /*e710*/  LDL.LU R3, [R1+0x1fc] ;  /* 0x0001fc0001037983 */ /* 0x001ea20000300800 */
[----:B------:R-:W-:Y:S01]  /*e720*/  BSSY B1, `(.L_x_292) ;  /* 0x0000009000017945 */ /* 0x000fe20003800000 */
[----:B------:R-:W-:Y:S01]  /*e730*/  IADD3.X R15, R23, R159, R21, P3, !PT ;  /* 0x0000009f170f7210 */ /* 0x000fe20001ffe415 */
[----:B------:R-:W-:Y:S02]  /*e740*/  IMAD.IADD R160, R21, 0x1, R161 ;  /* 0x0000000115a07824 */ /* 0x000fe400078e02a1 */
[----:B--2---:R-:W-:-:S05]  /*e750*/  @!P0 IMAD R3, R3, R17, R2 ;  /* 0x0000001103038224 */ /* 0x004fca00078e0202 */
[----:B------:R0:W-:Y:S01]  /*e760*/  @!P0 STG.E.U8 desc[UR36][R10.64+0xf9], R3 ;  /* 0x0000f9030a008986 */ /* 0x0001e2000c101124 */
[----:B------:R-:W-:Y:S05]  /*e770*/  @P6 BRA `(.L_x_293) ;  /* 0x00000000000c6947 */ /* 0x000fea0003800000 */
[----:B------:R-:W0:Y:S02]  /*e780*/  LDG.E.U8 R16, desc[UR36][R14.64] ;  /* 0x000000240e107981 */ /* 0x000e24000c1e1100 */
[----:B0-----:R-:W-:-:S05]  /*e790*/  PRMT R3, R16, 0x8880, RZ ;  /* 0x0000888010037816 */ /* 0x001fca00000000ff */
[----:B------:R-:W-:-:S07]  /*e7a0*/  IMAD R2, R3, R18, RZ ;  /* 0x0000001203027224 */ /* 0x000fce00078e02ff */
.L_x_293:
[----:B------:R-:W-:Y:S05]  /*e7b0*/  BSYNC B1 ;  /* 0x0000000000017941 */ /* 0x000fea0003800000 */
.L_x_292:
[----:B------:R-:W-:Y:S01]  /*e7c0*/  ISETP.LT.OR P3, PT, R0, 0x2, !P2 ;  /* 0x000000020000780c */ /* 0x000fe20005761670 */
[----:B0-----:R-:W-:Y:S01]  /*e7d0*/  @!P6 IMAD R3, R24, R17, R2 ;  /* 0x000000111803e224 */ /* 0x001fe200078e0202 */
[----:B------:R-:W-:Y:S01]  /*e7e0*/  ISETP.GE.AND P0, PT, R154, 0x89, PT ;  /* 0x000000899a00780c */ /* 0x000fe20003f06270 */
[----:B------:R-:W-:Y:S01]  /*e7f0*/  BSSY B1, `(.L_x_294) ;  /* 0x000000b000017945 */ /* 0x000fe20003800000 */
[----:B------:R-:W-:Y:S02]  /*e800*/  IADD3.X R157, R153, R23, R160, P5, P4 ;  /* 0x00000017999d7210 */ /* 0x000fe40002fe84a0 */
[----:B------:R0:W-:Y:S01]  /*e810*/  @!P6 STG.E.U8 desc[UR36][R6.64], R3 ;  /* 0x000000030600e986 */ /* 0x0001e2000c101124 */
[C---:B------:R-:W-:Y:S02]  /*e820*/  ISETP.LT.OR P4, PT, R0.reuse, 0x1, !P0 ;  /* 0x000000010000780c */ /* 0x040fe40004781670 */
[C---:B------:R-:W-:Y:S02]  /*e830*/  ISETP.LT.OR P5, PT, R0.reuse, 0x2, !P0 ;  /* 0x000000020000780c */ /* 0x040fe400047a1670 */
[----:B------:R-:W-:-:S02]  /*e840*/  ISETP.LT.OR P6, PT, R0, 0x9, !P2 ;  /* 0x000000090000780c */ /* 0x000fc400057c1670 */
[----:B------:R-:W-:Y:S01]  /*e850*/  ISETP.LT.OR P1, PT, R0, 0xa, !P2 ;  /* 0x0000000a0000780c */ /* 0x000fe20005721670 */
[----:B------:R-:W-:-:S12]  /*e860*/  @P3 BRA `(.L_x_295) ;  /* 0x00000000000c3947 */ /* 0x000fd80003800000 */
[----:B------:R-:W0:Y:S02]  /*e870*/  LDG.E.U8 R16, desc[UR36][R14.64+0x1] ;  /* 0x000001240e107981 */ /* 0x000e24000c1e1100 */
[----:B0-----:R-:W-:-:S05]  /*e880*/  PRMT R3, R16, 0x8880, RZ ;  /* 0x0000888010037816 */ /* 0x001fca00000000ff */
[----:B------:R-:W-:-:S07]  /*e890*/  IMAD R2, R3, R18, RZ ;  /* 0x0000001203027224 */ /* 0x000fce00078e02ff */
.L_x_295:
[----:B------:R-:W-:Y:S05]  /*e8a0*/  BSYNC B1 ;  /* 0x0000000000017941 */ /* 0x000fea0003800000 */
.L_x_294:
[----:B------:R-:W-:Y:S01]  /*e8b0*/  @!P3 IMAD R25, R25, R17, R2 ;  /* 0x000000111919b224 */ /* 0x000fe200078e0202 */
[----:B------:R-:W-:Y:S04]  /*e8c0*/  BSSY B1, `(.L_x_296) ;  /* 0x0000006000017945 */ /* 0x000fe80003800000 */
[----:B------:R1:W-:Y:S01]  /*e8d0*/  @!P3 STG.E.U8 desc[UR36][R6.64+0x1], R25 ;  /* 0x000001190600b986 */ /* 0x0003e2000c101124 */
[----:B------:R-:W-:Y:S05]  /*e8e0*/  @P4 BRA `(.L_x_297) ;  /* 0x00000000000c4947 */ /* 0x000fea0003800000 */
[----:B------:R-:W0:Y:S02]  /*e8f0*/  LDG.E.U8 R16, desc[UR36][R156.64] ;  /* 0x000000249c107981 */ /* 0x000e24000c1e1100 */
[----:B0-----:R-:W-:-:S05]  /*e900*/  PRMT R3, R16, 0x8880, RZ ;  /* 0x0000888010037816 */ /* 0x001fca00000000ff */
[----:B------:R-:W-:-:S07]  /*e910*/  IMAD R2, R3, R18, RZ ;  /* 0x0000001203027224 */ /* 0x000fce00078e02ff */
.L_x_297:
[----:B------:R-:W-:Y:S05]  /*e920*/  BSYNC B1 ;  /* 0x0000000000017941 */ /* 0x000fea0003800000 */
.L_x_296:
[----:B0-----:R-:W-:Y:S01]  /*e930*/  @!P4 IMAD R3, R26, R17, R2 ;  /* 0x000000111a03c224 */ /* 0x001fe200078e0202 */
[----:B------:R-:W-:Y:S04]  /*e940*/  BSSY B1, `(.L_x_298) ;  /* 0x0000006000017945 */ /* 0x000fe80003800000 */
[----:B------:R0:W-:Y:S01]  /*e950*/  @!P4 STG.E.U8 desc[UR36][R8.64], R3 ;  /* 0x000000030800c986 */ /* 0x0001e2000c101124 */
[----:B------:R-:W-:Y:S05]  /*e960*/  @P5 BRA `(.L_x_299) ;  /* 0x00000000000c5947 */ /* 0x000fea0003800000 */
[----:B------:R-:W0:Y:S02]  /*e970*/  LDG.E.U8 R16, desc[UR36][R156.64+0x1] ;  /* 0x000001249c107981 */ /* 0x000e24000c1e1100 */
[----:B0-----:R-:W-:-:S05]  /*e980*/  PRMT R3, R16, 0x8880, RZ ;  /* 0x0000888010037816 */ /* 0x001fca00000000ff */
[----:B------:R-:W-:-:S07]  /*e990*/  IMAD R2, R3, R18, RZ ;  /* 0x0000001203027224 */ /* 0x000fce00078e02ff */
.L_x_299:
[----:B------:R-:W-:Y:S05]  /*e9a0*/  BSYNC B1 ;  /* 0x0000000000017941 */ /* 0x000fea0003800000 */
.L_x_298:
[----:B------:R-:W-:Y:S01]  /*e9b0*/  @!P5 IMAD R27, R27, R17, R2 ;  /* 0x000000111b1bd224 */ /* 0x000fe200078e0202 */
[----:B------:R-:W-:Y:S04]  /*e9c0*/  BSSY B1, `(.L_x_300) ;  /* 0x0000006000017945 */ /* 0x000fe80003800000 */
[----:B------:R2:W-:Y:S01]  /*e9d0*/  @!P5 STG.E.U8 desc[UR36][R8.64+0x1], R27 ;  /* 0x0000011b0800d986 */ /* 0x0005e2000c101124 */
[----:B------:R-:W-:Y:S05]  /*e9e0*/  @P6 BRA `(.L_x_301) ;  /* 0x00000000000c6947 */ /* 0x000fea0003800000 */
[----:B------:R-:W0:Y:S02]  /*e9f0*/  LDG.E.U8 R16, desc[UR36][R14.64+0x8] ;  /* 0x000008240e107981 */ /* 0x000e24000c1e1100 */
[----:B0-----:R-:W-:-:S05]  /*ea00*/  PRMT R3, R16, 0x8880, RZ ;  /* 0x0000888010037816 */ /* 0x001fca00000000ff */
[----:B------:R-:W-:-:S07]  /*ea10*/  IMAD R2, R3, R18, RZ ;  /* 0x0000001203027224 */ /* 0x000fce00078e02ff */
.L_x_301:
[----:B------:R-:W-:Y:S05]  /*ea20*/  BSYNC B1 ;  /* 0x0000000000017941 */ /* 0x000fea0003800000 */
.L_x_300:
[----:B0-----:R-:W-:Y:S01]  /*ea30*/  @!P6 IMAD R3, R28, R17, R2 ;  /* 0x000000111c03e224 */ /* 0x001fe200078e0202 */
[----:B------:R-:W-:Y:S04]  /*ea40*/  BSSY B1, `(.L_x_302) ;  /* 0x0000006000017945 */ /* 0x000fe80003800000 */
[----:B------:R0:W-:Y:S01]  /*ea50*/  @!P6 STG.E.U8 desc[UR36][R6.64+0x8], R3 ;  /* 0x000008030600e986 */ /* 0x0001e2000c101124 */
[----:B------:R-:W-:Y:S05]  /*ea60*/  @P1 BRA `(.L_x_303) ;  /* 0x00000000000c1947 */ /* 0x000fea0003800000 */
[----:B------:R-:W0:Y:S02]  /*ea70*/  LDG.E.U8 R16, desc[UR36][R14.64+0x9] ;  /* 0x000009240e107981 */ /* 0x000e24000c1e1100 */
[----:B0-----:R-:W-:-:S05]  /*ea80*/  PRMT R3, R16, 0x8880, RZ ;  /* 0x0000888010037816 */ /* 0x001fca00000000ff */
[----:B------:R-:W-:-:S07]  /*ea90*/  IMAD R2, R3, R18, RZ ;  /* 0x0000001203027224 */ /* 0x000fce00078e02ff */
.L_x_303:
[----:B------:R-:W-:Y:S05]  /*eaa0*/  BSYNC B1 ;  /* 0x0000000000017941 */ /* 0x000fea0003800000 */
.L_x_302:
[C---:B------:R-:W-:Y:S01]  /*eab0*/  ISETP.LT.OR P4, PT, R0.reuse, 0x9, !P0 ;  /* 0x000000090000780c */ /* 0x040fe20004781670 */
[----:B------:R-:W-:Y:S01]  /*eac0*/  @!P1 IMAD R29, R29, R17, R2 ;  /* 0x000000111d1d9224 */ /* 0x000fe200078e0202 */
[----:B------:R-:W-:Y:S01]  /*ead0*/  BSSY B1, `(.L_x_304) ;  /* 0x000000a000017945 */ /* 0x000fe20003800000 */
[C---:B------:R-:W-:Y:S02]  /*eae0*/  ISETP.LT.OR P3, PT, R0.reuse, 0xa, !P0 ;  /* 0x0000000a0000780c */ /* 0x040fe40004761670 */
[C---:B------:R-:W-:Y:S01]  /*eaf0*/  ISETP.LT.OR P5, PT, R0.reuse, 0x11, !P2 ;  /* 0x000000110000780c */ /* 0x040fe200057a1670 */
[----:B------:R3:W-:Y:S01]  /*eb00*/  @!P1 STG.E.U8 desc[UR36][R6.64+0x9], R29 ;  /* 0x0000091d06009986 */ /* 0x0007e2000c101124 */
[C---:B------:R-:W-:Y:S02]  /*eb10*/  ISETP.LT.OR P6, PT, R0.reuse, 0x12, !P2 ;  /* 0x000000120000780c */ /* 0x040fe400057c1670 */
[----:B------:R-:W-:-:S04]  /*eb20*/  ISETP.LT.OR P1, PT, R0, 0x11, !P0 ;  /* 0x000000110000780c */ /* 0x000fc80004721670 */
[----:B------:R-:W-:Y:S09]  /*eb30*/  @P4 BRA `(.L_x_305) ;  /* 0x00000000000c4947 */ /* 0x000ff20003800000 */
[----:B------:R-:W0:Y:S02]  /*eb40*/  LDG.E.U8 R16, desc[UR36][R156.64+0x8] ;  /* 0x000008249c107981 */ /* 0x000e24000c1e1100 */
[----:B0-----:R-:W-:-:S05]  /*eb50*/  PRMT R3, R16, 0x8880, RZ ;  /* 0x0000888010037816 */ /* 0x001fca00000000ff */
[----:B------:R-:W-:-:S07]  /*eb60*/  IMAD R2, R3, R18, RZ ;  /* 0x0000001203027224 */ /* 0x000fce00078e02ff */
.L_x_305:
[----:B------:R-:W-:Y:S05]  /*eb70*/  BSYNC B1 ;  /* 0x0000000000017941 */ /* 0x000fea0003800000 */
.L_x_304:
[----:B0-----:R-:W-:Y:S01]  /*eb80*/  @!P4 IMAD R3, R30, R17, R2 ;  /* 0x000000111e03c224 */ /* 0x001fe200078e0202 */
[----:B------:R-:W-:Y:S04]  /*eb90*/  BSSY B1, `(.L_x_306) ;  /* 0x0000006000017945 */ /* 0x000fe80003800000 */
[----:B------:R0:W-:Y:S01]  /*eba0*/  @!P4 STG.E.U8 desc[UR36][R8.64+0x8], R3 ;  /* 0x000008030800c986 */ /* 0x0001e2000c101124 */
[----:B------:R-:W-:Y:S05]  /*ebb0*/  @P3 BRA `(.L_x_307) ;  /* 0x00000000000c3947 */ /* 0x000fea0003800000 */
[----:B------:R-:W0:Y:S02]  /*ebc0*/  LDG.E.U8 R16, desc[UR36][R156.64+0x9] ;  /* 0x000009249c107981 */ /* 0x000e24000c1e1100 */
[----:B0-----:R-:W-:-:S05]  /*ebd0*/  PRMT R3, R16, 0x8880, RZ ;  /* 0x0000888010037816 */ /* 0x001fca00000000ff */
[----:B------:R-:W-:-:S07]  /*ebe0*/  IMAD R2, R3, R18, RZ ;  /* 0x0000001203027224 */ /* 0x000fce00078e02ff */
.L_x_307:
[----:B------:R-:W-:Y:S05]  /*ebf0*/  BSYNC B1 ;  /* 0x0000000000017941 */ /* 0x000fea0003800000 */
.L_x_306:
[----:B------:R-:W-:Y:S01]  /*ec00*/  @!P3 IMAD R31, R31, R17, R2 ;  /* 0x000000111f1fb224 */ /* 0x000fe200078e0202 */
[----:B------:R-:W-:Y:S04]  /*ec10*/  BSSY B1, `(.L_x_308) ;  /* 0x0000006000017945 */ /* 0x000fe80003800000 */
[----:B------:R4:W-:Y:S01]  /*ec20*/  @!P3 STG.E.U8 desc[UR36][R8.64+0x9], R31 ;  /* 0x0000091f0800b986 */ /* 0x0009e2000c101124 */
[----:B------:R-:W-:Y:S05]  /*ec30*/  @P5 BRA `(.L_x_309) ;  /* 0x00000000000c5947 */ /* 0x000fea0003800000 */
[----:B------:R-:W0:Y:S02]  /*ec40*/  LDG.E.U8 R16, desc[UR36][R14.64+0x10] ;  /* 0x000010240e107981 */ /* 0x000e24000c1e1100 */
[----:B0-----:R-:W-:-:S05]  /*ec50*/  PRMT R3, R16, 0x8880, RZ ;  /* 0x0000888010037816 */ /* 0x001fca00000000ff */
[----:B------:R-:W-:-:S07]  /*ec60*/  IMAD R2, R3, R18, RZ ;  /* 0x0000001203027224 */ /* 0x000fce00078e02ff */
.L_x_309:
[----:B------:R-:W-:Y:S05]  /*ec70*/  BSYNC B1 ;  /* 0x0000000000017941 */ /* 0x000fea0003800000 */
.L_x_308:
[----:B0-----:R-:W-:Y:S01]  /*ec80*/  @!P5 IMAD R3, R32, R17, R2 ;  /* 0x000000112003d224 */ /* 0x001fe200078e0202 */
[----:B------:R-:W-:Y:S04]  /*ec90*/  BSSY B1, `(.L_x_310) ;  /* 0x0000006000017945 */ /* 0x000fe80003800000 */
[----:B------:R0:W-:Y:S01]  /*eca0*/  @!P5 STG.E.U8 desc[UR36][R6.64+0x10], R3 ;  /* 0x000010030600d986 */ /* 0x0001e2000c101124 */
[----:B------:R-:W-:Y:S05]  /*ecb0*/  @P6 BRA `(.L_x_311) ;  /* 0x00000000000c6947 */ /* 0x000fea0003800000 */
[----:B------:R-:W0:Y:S02]  /*ecc0*/  LDG.E.U8 R16, desc[UR36][R14.64+0x11] ;  /* 0x000011240e107981 */ /* 0x000e24000c1e1100 */
[----:B0-----:R-:W-:-:S05]  /*ecd0*/  PRMT R3, R16, 0x8880, RZ ;  /* 0x0000888010037816 */ /* 0x001fca00000000ff */
[----:B------:R-:W-:-:S07]  /*ece0*/  IMAD R2, R3, R18, RZ ;  /* 0x0000001203027224 */ /* 0x000fce00078e02ff */
.L_x_311:
[----:B------:R-:W-:Y:S05]  /*ecf0*/  BSYNC B1 ;  /* 0x0000000000017941 */ /* 0x000fea0003800000 */
.L_x_310:
[----:B------:R-:W-:Y:S01]  /*ed00*/  @!P6 IMAD R33, R33, R17, R2 ;  /* 0x000000112121e224 */ /* 0x000fe200078e0202 */
[----:B------:R-:W-:Y:S04]  /*ed10*/  BSSY B1, `(.L_x_312) ;  /* 0x0000006000017945 */ /* 0x000fe80003800000 */
[----:B------:R0:W-:Y:S01]  /*ed20*/  @!P6 STG.E.U8 desc[UR36][R6.64+0x11], R33 ;  /* 0x000011210600e986 */ /* 0x0001e2000c101124 */
[----:B------:R-:W-:Y:S05]  /*ed30*/  @P1 BRA `(.L_x_313) ;  /* 0x00000000000c1947 */ /* 0x000fea0003800000 */
[----:B------:R-:W0:Y:S02]  /*ed40*/  LDG.E.U8 R16, desc[UR36][R156.64+0x10] ;  /* 0x000010249c107981 */ /* 0x000e24000c1e1100 */
[----:B0-----:R-:W-:-:S05]  /*ed50*/  PRMT R3, R16, 0x8880, RZ ;  /* 0x0000888010037816 */ /* 0x001fca00000000ff */
[----:B------:R-:W-:-:S07]  /*ed60*/  IMAD R2, R3, R18, RZ ;  /* 0x0000001203027224 */ /* 0x000fce00078e02ff */
.L_x_313:
[----:B------:R-:W-:Y:S05]  /*ed70*/  BSYNC B1 ;  /* 0x0000000000017941 */ /* 0x000fea0003800000 */
.L_x_312:
[----:B------:R-:W-:Y:S01]  /*ed80*/  ISETP.LT.OR P4, PT, R0, 0x12, !P0 ;  /* 0x000000120000780c */ /* 0x000fe20004781670 */
[----:B0-----:R-:W-:Y:S01]  /*ed90*/  @!P1 IMAD R3, R34, R17, R2 ;  /* 0x0000001122039224 */ /* 0x001fe200078e0202 */
        /* <DEDUP_REMOVED lines=10> */
.L_x_315:
[----:B------:R-:W-:Y:S05]  /*ee40*/  BSYNC B1 ;  /* 0x0000000000017941 */ /* 0x000fea0003800000 */
.L_x_314:
[----:B------:R-:W-:Y:S01]  /*ee50*/  @!P4 IMAD R35, R35, R17, R2 ;  /* 0x000000112323c224 */ /* 0x000fe200078e0202 */
[----:B------:R-:W-:Y:S04]  /*ee60*/  BSSY B1, `(.L_x_316) ;  /* 0x0000006000017945 */ /* 0x000fe80003800000 */
[----:B------:R0:W-:Y:S01]  /*ee70*/  @!P4 STG.E.U8 desc[UR36][R8.64+0x11], R35 ;  /* 0x000011230800c986 */ /* 0x0001e2000c101124 */
[----:B------:R-:W-:Y:S05]  /*ee80*/  @P3 BRA `(.L_x_317) ;  /* 0x00000000000c3947 */ /* 0x000fea0003800000 */
[----:B------:R-:W0:Y:S02]  /*ee90*/  LDG.E.U8 R16, desc[UR36][R14.64+0x18] ;  /* 0x000018240e107981 */ /* 0x000e24000c1e1100 */
[----:B0-----:R-:W-:-:S05]  /*eea0*/  PRMT R3, R16, 0x8880, RZ ;  /* 0x0000888010037816 */ /* 0x001fca00000000ff */
[----:B------:R-:W-:-:S07]  /*eeb0*/  IMAD R2, R3, R18, RZ ;  /* 0x0000001203027224 */ /* 0x000fce00078e02ff */
.L_x_317:
[----:B------:R-:W-:Y:S05]  /*eec0*/  BSYNC B1 ;  /* 0x0000000000017941 */ /* 0x000fea0003800000 */
.L_x_316:
[----:B0-----:R-:W-:Y:S01]  /*eed0*/  @!P3 IMAD R3, R36, R17, R2 ;  /* 0x000000112403b224 */ /* 0x001fe200078e0202 */
[----:B------:R-:W-:Y:S04]  /*eee0*/  BSSY B1, `(.L_x_318) ;  /* 0x0000006000017945 */ /* 0x000fe80003800000 */
[----:B------:R0:W-:Y:S01]  /*eef0*/  @!P3 STG.E.U8 desc[UR36][R6.64+0x18], R3 ;  /* 0x000018030600b986 */ /* 0x0001e2000c101124 */
[----:B------:R-:W-:Y:S05]  /*ef00*/  @P5 BRA `(.L_x_319) ;  /* 0x00000000000c5947 */ /* 0x000fea0003800000 */
[----:B------:R-:W0:Y:S02]  /*ef10*/  LDG.E.U8 R16, desc[UR36][R14.64+0x19] ;  /* 0x000019240e107981 */ /* 0x000e24000c1e1100 */
[----:B0-----:R-:W-:-:S05]  /*ef20*/  PRMT R3, R16, 0x8880, RZ ;  /* 0x0000888010037816 */ /* 0x001fca00000000ff */
[----:B------:R-:W-:-:S07]  /*ef30*/  IMAD R2, R3, R18, RZ ;  /* 0x0000001203027224 */ /* 0x000fce00078e02ff */
.L_x_319:
[----:B------:R-:W-:Y:S05]  /*ef40*/  BSYNC B1 ;  /* 0x0000000000017941 */ /* 0x000fea0003800000 */
.L_x_318:
[----:B------:R-:W-:Y:S01]  /*ef50*/  @!P5 IMAD R37, R37, R17, R2 ;  /* 0x000000112525d224 */ /* 0x000fe200078e0202 */
[----:B------:R-:W-:Y:S04]  /*ef60*/  BSSY B1, `(.L_x_320) ;  /* 0x0000006000017945 */ /* 0x000fe80003800000 */
[----:B------:R0:W-:Y:S01]  /*ef70*/  @!P5 STG.E.U8 desc[UR36][R6.64+0x19], R37 ;  /* 0x000019250600d986 */ /* 0x0001e2000c101124 */
[----:B------:R-:W-:Y:S05]  /*ef80*/  @P6 BRA `(.L_x_321) ;  /* 0x00000000000c6947 */ /* 0x000fea0003800000 */
[----:B------:R-:W0:Y:S02]  /*ef90*/  LDG.E.U8 R16, desc[UR36][R156.64+0x18] ;  /* 0x000018249c107981 */ /* 0x000e24000c1e1100 */
[----:B0-----:R-:W-:-:S05]  /*efa0*/  PRMT R3, R16, 0x8880, RZ ;  /* 0x0000888010037816 */ /* 0x001fca00000000ff */
[----:B------:R-:W-:-:S07]  /*efb0*/  IMAD R2, R3, R18, RZ ;  /* 0x0000001203027224 */ /* 0x000fce00078e02ff */
.L_x_321:
[----:B------:R-:W-:Y:S05]  /*efc0*/  BSYNC B1 ;  /* 0x0000000000017941 */ /* 0x000fea0003800000 */
.L_x_320:
[----:B0-----:R-:W-:Y:S01]  /*efd0*/  @!P6 IMAD R3, R38, R17, R2 ;  /* 0x000000112603e224 */ /* 0x001fe200078e0202 */
[----:B------:R-:W-:Y:S04]  /*efe0*/  BSSY B1, `(.L_x_322) ;  /* 0x0000006000017945 */ /* 0x000fe80003800000 */
[----:B------:R0:W-:Y:S01]  /*eff0*/  @!P6 STG.E.U8 desc[UR36][R8.64+0x18], R3 ;  /* 0x000018030800e986 */ /* 0x0001e2000c101124 */
[----:B------:R-:W-:Y:S05]  /*f000*/  @P1 BRA `(.L_x_323) ;  /* 0x00000000000c1947 */ /* 0x000fea0003800000 */
[----:B------:R-:W0:Y:S02]  /*f010*/  LDG.E.U8 R16, desc[UR36][R156.64+0x19] ;  /* 0x000019249c107981 */ /* 0x000e24000c1e1100 */
[----:B0-----:R-:W-:-:S05]  /*f020*/  PRMT R3, R16, 0x8880, RZ ;  /* 0x0000888010037816 */ /* 0x001fca00000000ff */
[----:B------:R-:W-:-:S07]  /*f030*/  IMAD R2, R3, R18, RZ ;  /* 0x0000001203027224 */ /* 0x000fce00078e02ff */
.L_x_323:
[----:B------:R-:W-:Y:S05]  /*f040*/  BSYNC B1 ;  /* 0x0000000000017941 */ /* 0x000fea0003800000 */
.L_x_322:
        /* <DEDUP_REMOVED lines=12> */
.L_x_325:
[----:B------:R-:W-:Y:S05]  /*f110*/  BSYNC B1 ;  /* 0x0000000000017941 */ /* 0x000fea0003800000 */
.L_x_324:
[----:B0-----:R-:W-:Y:S01]  /*f120*/  @!P4 IMAD R3, R40, R17, R2 ;  /* 0x000000112803c224 */ /* 0x001fe200078e0202 */
[----:B------:R-:W-:Y:S04]  /*f130*/  BSSY B1, `(.L_x_326) ;  /* 0x0000006000017945 */ /* 0x000fe80003800000 */
[----:B------:R0:W-:Y:S01]  /*f140*/  @!P4 STG.E.U8 desc[UR36][R6.64+0x20], R3 ;  /* 0x000020030600c986 */ /* 0x0001e2000c101124 */
[----:B------:R-:W-:Y:S05]  /*f150*/  @P3 BRA `(.L_x_327) ;  /* 0x00000000000c3947 */ /* 0x000fea0003800000 */
[----:B------:R-:W0:Y:S02]  /*f160*/  LDG.E.U8 R16, desc[UR36][R14.64+0x21] ;  /* 0x000021240e107981 */ /* 0x000e24000c1e1100 */
[----:B0-----:R-:W-:-:S05]  /*f170*/  PRMT R3, R16, 0x8880, RZ ;  /* 0x0000888010037816 */ /* 0x001fca00000000ff */
[----:B------:R-:W-:-:S07]  /*f180*/  IMAD R2, R3, R18, RZ ;  /* 0x0000001203027224 */ /* 0x000fce00078e02ff */
.L_x_327:
[----:B------:R-:W-:Y:S05]  /*f190*/  BSYNC B1 ;  /* 0x0000000000017941 */ /* 0x000fea0003800000 */
.L_x_326:
[----:B------:R-:W-:Y:S01]  /*f1a0*/  @!P3 IMAD R41, R41, R17, R2 ;  /* 0x000000112929b224 */ /* 0x000fe200078e0202 */
[----:B------:R-:W-:Y:S04]  /*f1b0*/  BSSY B1, `(.L_x_328) ;  /* 0x0000006000017945 */ /* 0x000fe80003800000 */
[----:B------:R0:W-:Y:S01]  /*f1c0*/  @!P3 STG.E.U8 desc[UR36][R6.64+0x21], R41 ;  /* 0x000021290600b986 */ /* 0x0001e2000c101124 */
[----:B------:R-:W-:Y:S05]  /*f1d0*/  @P5 BRA `(.L_x_329) ;  /* 0x00000000000c5947 */ /* 0x000fea0003800000 */
[----:B------:R-:W0:Y:S02]  /*f1e0*/  LDG.E.U8 R16, desc[UR36][R156.64+0x20] ;  /* 0x000020249c107981 */ /* 0x000e24000c1e1100 */
[----:B0-----:R-:W-:-:S05]  /*f1f0*/  PRMT R3, R16, 0x8880, RZ ;  /* 0x0000888010037816 */ /* 0x001fca00000000ff */
[----:B------:R-:W-:-:S07]  /*f200*/  IMAD R2, R3, R18, RZ ;  /* 0x0000001203027224 */ /* 0x000fce00078e02ff */
.L_x_329:
[----:B------:R-:W-:Y:S05]  /*f210*/  BSYNC B1 ;  /* 0x0000000000017941 */ /* 0x000fea0003800000 */
.L_x_328:
[----:B0-----:R-:W-:Y:S01]  /*f220*/  @!P5 IMAD R3, R42, R17, R2 ;  /* 0x000000112a03d224 */ /* 0x001fe200078e0202 */
[----:B------:R-:W-:Y:S04]  /*f230*/  BSSY B1, `(.L_x_330) ;  /* 0x0000006000017945 */ /* 0x000fe80003800000 */
[----:B------:R0:W-:Y:S01]  /*f240*/  @!P5 STG.E.U8 desc[UR36][R8.64+0x20], R3 ;  /* 0x000020030800d986 */ /* 0x0001e2000c101124 */
[----:B------:R-:W-:Y:S05]  /*f250*/  @P6 BRA `(.L_x_331) ;  /* 0x00000000000c6947 */ /* 0x000fea0003800000 */
[----:B------:R-:W0:Y:S02]  /*f260*/  LDG.E.U8 R16, desc[UR36][R156.64+0x21] ;  /* 0x000021249c107981 */ /* 0x000e24000c1e1100 */
[----:B0-----:R-:W-:-:S05]  /*f270*/  PRMT R3, R16, 0x8880, RZ ;  /* 0x0000888010037816 */ /* 0x001fca00000000ff */
[----:B------:R-:W-:-:S07]  /*f280*/  IMAD R2, R3, R18, RZ ;  /* 0x0000001203027224 */ /* 0x000fce00078e02ff */
.L_x_331:
[----:B------:R-:W-:Y:S05]  /*f290*/  BSYNC B1 ;  /* 0x0000000000017941 */ /* 0x000fea0003800000 */
.L_x_330:
[----:B------:R-:W-:Y:S01]  /*f2a0*/  @!P6 IMAD R43, R43, R17, R2 ;  /* 0x000000112b2be224 */ /* 0x000fe200078e0202 */
[----:B------:R-:W-:Y:S04]  /*f2b0*/  BSSY B1, `(.L_x_332) ;  /* 0x0000006000017945 */ /* 0x000fe80003800000 */
[----:B------:R0:W-:Y:S01]  /*f2c0*/  @!P6 STG.E.U8 desc[UR36][R8.64+0x21], R43 ;  /* 0x0000212b0800e986 */ /* 0x0001e2000c101124 */
[----:B------:R-:W-:Y:S05]  /*f2d0*/  @P1 BRA `(.L_x_333) ;  /* 0x00000000000c1947 */ /* 0x000fea0003800000 */
[----:B------:R-:W0:Y:S02]  /*f2e0*/  LDG.E.U8 R16, desc[UR36][R14.64+0x28] ;  /* 0x000028240e107981 */ /* 0x000e24000c1e1100 */
[----:B0-----:R-:W-:-:S05]  /*f2f0*/  PRMT R3, R16, 0x8880, RZ ;  /* 0x0000888010037816 */ /* 0x001fca00000000ff */
[----:B------:R-:W-:-:S07]  /*f300*/  IMAD R2, R3, R18, RZ ;  /* 0x0000001203027224 */ /* 0x000fce00078e02ff */
.L_x_333:
[----:B------:R-:W-:Y:S05]  /*f310*/  BSYNC B1 ;  /* 0x0000000000017941 */ /* 0x000fea0003800000 */
.L_x_332:
        /* <DEDUP_REMOVED lines=12> */
.L_x_335:
[----:B------:R-:W-:Y:S05]  /*f3e0*/  BSYNC B1 ;  /* 0x0000000000017941 */ /* 0x000fea0003800000 */
.L_x_334:
[----:B------:R-:W-:Y:S01]  /*f3f0*/  @!P4 IMAD R45, R45, R17, R2 ;  /* 0x000000112d2dc224 */ /* 0x000fe200078e0202 */
[----:B------:R-:W-:Y:S04]  /*f400*/  BSSY B1, `(.L_x_336) ;  /* 0x0000006000017945 */ /* 0x000fe80003800000 */
[----:B------:R0:W-:Y:S01]  /*f410*/  @!P4 STG.E.U8 desc[UR36][R6.64+0x29], R45 ;  /* 0x0000292d0600c986 */ /* 0x0001e2000c101124 */
[----:B------:R-:W-:Y:S05]  /*f420*/  @P3 BRA `(.L_x_337) ;  /* 0x00000000000c3947 */ /* 0x000fea0003800000 */
[----:B------:R-:W0:Y:S02]  /*f430*/  LDG.E.U8 R16, desc[UR36][R156.64+0x28] ;  /* 0x000028249c107981 */ /* 0x000e24000c1e1100 */
[----:B0-----:R-:W-:-:S05]  /*f440*/  PRMT R3, R16, 0x8880, RZ ;  /* 0x0000888010037816 */ /* 0x001fca00000000ff */
[----:B------:R-:W-:-:S07]  /*f450*/  IMAD R2, R3, R18, RZ ;  /* 0x0000001203027224 */ /* 0x000fce00078e02ff */
.L_x_337:
[----:B------:R-:W-:Y:S05]  /*f460*/  BSYNC B1 ;  /* 0x0000000000017941 */ /* 0x000fea0003800000 */
.L_x_336:
[----:B0-----:R-:W-:Y:S01]  /*f470*/  @!P3 IMAD R3, R46, R17, R2 ;  /* 0x000000112e03b224 */ /* 0x001fe200078e0202 */
[----:B------:R-:W-:Y:S04]  /*f480*/  BSSY B1, `(.L_x_338) ;  /* 0x0000006000017945 */ /* 0x000fe80003800000 */
[----:B------:R0:W-:Y:S01]  /*f490*/  @!P3 STG.E.U8 desc[UR36][R8.64+0x28], R3 ;  /* 0x000028030800b986 */ /* 0x0001e2000c101124 */
[----:B------:R-:W-:Y:S05]  /*f4a0*/  @P5 BRA `(.L_x_339) ;  /* 0x00000000000c5947 */ /* 0x000fea0003800000 */
[----:B------:R-:W0:Y:S02]  /*f4b0*/  LDG.E.U8 R16, desc[UR36][R156.64+0x29] ;  /* 0x000029249c107981 */ /* 0x000e24000c1e1100 */
[----:B0-----:R-:W-:-:S05]  /*f4c0*/  PRMT R3, R16, 0x8880, RZ ;  /* 0x0000888010037816 */ /* 0x001fca00000000ff */
[----:B------:R-:W-:-:S07]  /*f4d0*/  IMAD R2, R3, R18, RZ ;  /* 0x0000001203027224 */ /* 0x000fce00078e02ff */
.L_x_339:
[----:B------:R-:W-:Y:S05]  /*f4e0*/  BSYNC B1 ;  /* 0x0000000000017941 */ /* 0x000fea0003800000 */
.L_x_338:
[----:B------:R-:W-:Y:S01]  /*f4f0*/  @!P5 IMAD R47, R47, R17, R2 ;  /* 0x000000112f2fd224 */ /* 0x000fe200078e0202 */
[----:B------:R-:W-:Y:S04]  /*f500*/  BSSY B1, `(.L_x_340) ;  /* 0x0000006000017945 */ /* 0x000fe80003800000 */
[----:B------:R0:W-:Y:S01]  /*f510*/  @!P5 STG.E.U8 desc[UR36][R8.64+0x29], R47 ;  /* 0x0000292f0800d986 */ /* 0x0001e2000c101124 */
[----:B------:R-:W-:Y:S05]  /*f520*/  @P6 BRA `(.L_x_341) ;  /* 0x00000000000c6947 */ /* 0x000fea0003800000 */
[----:B------:R-:W0:Y:S02]  /*f530*/  LDG.E.U8 R16, desc[UR36][R14.64+0x30] ;  /* 0x000030240e107981 */ /* 0x000e24000c1e1100 */
[----:B0-----:R-:W-:-:S05]  /*f540*/  PRMT R3, R16, 0x8880, RZ ;  /* 0x0000888010037816 */ /* 0x001fca00000000ff */
[----:B------:R-:W-:-:S07]  /*f550*/  IMAD R2, R3, R18, RZ ;  /* 0x0000001203027224 */ /* 0x000fce00078e02ff */
.L_x_341:
[----:B------:R-:W-:Y:S05]  /*f560*/  BSYNC B1 ;  /* 0x0000000000017941 */ /* 0x000fea0003800000 */
.L_x_340:
[----:B0-----:R-:W-:Y:S01]  /*f570*/  @!P6 IMAD R3, R48, R17, R2 ;  /* 0x000000113003e224 */ /* 0x001fe200078e0202 */
[----:B------:R-:W-:Y:S04]  /*f580*/  BSSY B1, `(.L_x_342) ;  /* 0x0000006000017945 */ /* 0x000fe80003800000 */
[----:B------:R0:W-:Y:S01]  /*f590*/  @!P6 STG.E.U8 desc[UR36][R6.64+0x30], R3 ;  /* 0x000030030600e986 */ /* 0x0001e2000c101124 */
[----:B------:R-:W-:Y:S05]  /*f5a0*/  @P1 BRA `(.L_x_343) ;  /* 0x00000000000c1947 */ /* 0x000fea0003800000 */
[----:B------:R-:W0:Y:S02]  /*f5b0*/  LDG.E.U8 R16, desc[UR36][R14.64+0x31] ;  /* 0x000031240e107981 */ /* 0x000e24000c1e1100 */
[----:B0-----:R-:W-:-:S05]  /*f5c0*/  PRMT R3, R16, 0x8880, RZ ;  /* 0x0000888010037816 */ /* 0x001fca00000000ff */
[----:B------:R-:W-:-:S07]  /*f5d0*/  IMAD R2, R3, R18, RZ ;  /* 0x0000001203027224 */ /* 0x000fce00078e02ff */
.L_x_343:
[----:B------:R-:W-:Y:S05]  /*f5e0*/  BSYNC B1 ;  /* 0x0000000000017941 */ /* 0x000fea0003800000 */
.L_x_342:
        /* <DEDUP_REMOVED lines=12> */
.L_x_345:
[----:B------:R-:W-:Y:S05]  /*f6b0*/  BSYNC B1 ;  /* 0x0000000000017941 */ /* 0x000fea0003800000 */
.L_x_344:
[----:B0-----:R-:W-:Y:S01]  /*f6c0*/  @!P4 IMAD R3, R50, R17, R2 ;  /* 0x000000113203c224 */ /* 0x001fe200078e0202 */
[----:B------:R-:W-:Y:S04]  /*f6d0*/  BSSY B1, `(.L_x_346) ;  /* 0x0000006000017945 */ /* 0x000fe80003800000 */
[----:B------:R0:W-:Y:S01]  /*f6e0*/  @!P4 STG.E.U8 desc[UR36][R8.64+0x30], R3 ;  /* 0x000030030800c986 */ /* 0x0001e2000c101124 */
[----:B------:R-:W-:Y:S05]  /*f6f0*/  @P3 BRA `(.L_x_347) ;  /* 0x00000000000c3947 */ /* 0x000fea0003800000 */
[----:B------:R-:W0:Y:S02]  /*f700*/  LDG.E.U8 R16, desc[UR36][R156.64+0x31] ;  /* 0x000031249c107981 */ /* 0x000e24000c1e1100 */
[----:B0-----:R-:W-:-:S05]  /*f710*/  PRMT R3, R16, 0x8880, RZ ;  /* 0x0000888010037816 */ /* 0x001fca00000000ff */
[----:B------:R-:W-:-:S07]  /*f720*/  IMAD R2, R3, R18, RZ ;  /* 0x0000001203027224 */ /* 0x000fce00078e02ff */
.L_x_347:
[----:B------:R-:W-:Y:S05]  /*f730*/  BSYNC B1 ;  /* 0x0000000000017941 */ /* 0x000fea0003800000 */
.L_x_346:
[----:B------:R-:W-:Y:S01]  /*f740*/  @!P3 IMAD R51, R51, R17, R2 ;  /* 0x000000113333b224 */ /* 0x000fe200078e0202 */
[----:B------:R-:W-:Y:S04]  /*f750*/  BSSY B1, `(.L_x_348) ;  /* 0x0000006000017945 */ /* 0x000fe80003800000 */
[----:B------:R0:W-:Y:S01]  /*f760*/  @!P3 STG.E.U8 desc[UR36][R8.64+0x31], R51 ;  /* 0x000031330800b986 */ /* 0x0001e2000c101124 */
[----:B------:R-:W-:Y:S05]  /*f770*/  @P5 BRA `(.L_x_349) ;  /* 0x00000000000c5947 */ /* 0x000fea0003800000 */
[----:B------:R-:W0:Y:S02]  /*f780*/  LDG.E.U8 R16, desc[UR36][R14.64+0x38] ;  /* 0x000038240e107981 */ /* 0x000e24000c1e1100 */
[----:B0-----:R-:W-:-:S05]  /*f790*/  PRMT R3, R16, 0x8880, RZ ;  /* 0x0000888010037816 */ /* 0x001fca00000000ff */
[----:B------:R-:W-:-:S07]  /*f7a0*/  IMAD R2, R3, R18, RZ ;  /* 0x0000001203027224 */ /* 0x000fce00078e02ff */
.L_x_349:
[----:B------:R-:W-:Y:S05]  /*f7b0*/  BSYNC B1 ;  /* 0x0000000000017941 */ /* 0x000fea0003800000 */
.L_x_348:
[----:B0-----:R-:W-:Y:S01]  /*f7c0*/  @!P5 IMAD R3, R52, R17, R2 ;  /* 0x000000113403d224 */ /* 0x001fe200078e0202 */
[----:B------:R-:W-:Y:S04]  /*f7d0*/  BSSY B1, `(.L_x_350) ;  /* 0x0000006000017945 */ /* 0x000fe80003800000 */
[----:B------:R0:W-:Y:S01]  /*f7e0*/  @!P5 STG.E.U8 desc[UR36][R6.64+0x38], R3 ;  /* 0x000038030600d986 */ /* 0x0001e2000c101124 */
[----:B------:R-:W-:Y:S05]  /*f7f0*/  @P6 BRA `(.L_x_351) ;  /* 0x00000000000c6947 */ /* 0x000fea0003800000 */
[----:B------:R-:W0:Y:S02]  /*f800*/  LDG.E.U8 R16, desc[UR36][R14.64+0x39] ;  /* 0x000039240e107981 */ /* 0x000e24000c1e1100 */
[----:B0-----:R-:W-:-:S05]  /*f810*/  PRMT R3, R16, 0x8880, RZ ;  /* 0x0000888010037816 */ /* 0x001fca00000000ff */
[----:B------:R-:W-:-:S07]  /*f820*/  IMAD R2, R3, R18, RZ ;  /* 0x0000001203027224 */ /* 0x000fce00078e02ff */
.L_x_351:
[----:B------:R-:W-:Y:S05]  /*f830*/  BSYNC B1 ;  /* 0x0000000000017941 */ /* 0x000fea0003800000 */
.L_x_350:
[----:B------:R-:W-:Y:S01]  /*f840*/  @!P6 IMAD R53, R53, R17, R2 ;  /* 0x000000113535e224 */ /* 0x000fe200078e0202 */
[----:B------:R-:W-:Y:S04]  /*f850*/  BSSY B1, `(.L_x_352) ;  /* 0x0000006000017945 */ /* 0x000fe80003800000 */
[----:B------:R0:W-:Y:S01]  /*f860*/  @!P6 STG.E.U8 desc[UR36][R6.64+0x39], R53 ;  /* 0x000039350600e986 */ /* 0x0001e2000c101124 */
[----:B------:R-:W-:Y:S05]  /*f870*/  @P1 BRA `(.L_x_353) ;  /* 0x00000000000c1947 */ /* 0x000fea0003800000 */
[----:B------:R-:W0:Y:S02]  /*f880*/  LDG.E.U8 R16, desc[UR36][R156.64+0x38] ;  /* 0x000038249c107981 */ /* 0x000e24000c1e1100 */
[----:B0-----:R-:W-:-:S05]  /*f890*/  PRMT R3, R16, 0x8880, RZ ;  /* 0x0000888010037816 */ /* 0x001fca00000000ff */
[----:B------:R-:W-:-:S07]  /*f8a0*/  IMAD R2, R3, R18, RZ ;  /* 0x0000001203027224 */ /* 0x000fce00078e02ff */
.L_x_353:
[----:B------:R-:W-:Y:S05]  /*f8b0*/  BSYNC B1 ;  /* 0x0000000000017941 */ /* 0x000fea0003800000 */
.L_x_352:
        /* <DEDUP_REMOVED lines=12> */
.L_x_355:
[----:B------:R-:W-:Y:S05]  /*f980*/  BSYNC B1 ;  /* 0x0000000000017941 */ /* 0x000fea0003800000 */
.L_x_354:
[----:B------:R-:W-:Y:S01]  /*f990*/  @!P4 IMAD R55, R55, R17, R2 ;  /* 0x000000113737c224 */ /* 0x000fe200078e0202 */
[----:B------:R-:W-:Y:S04]  /*f9a0*/  BSSY B1, `(.L_x_356) ;  /* 0x0000006000017945 */ /* 0x000fe80003800000 */
[----:B------:R0:W-:Y:S01]  /*f9b0*/  @!P4 STG.E.U8 desc[UR36][R8.64+0x39], R55 ;  /* 0x000039370800c986 */ /* 0x0001e2000c101124 */
[----:B------:R-:W-:Y:S05]  /*f9c0*/  @P3 BRA `(.L_x_357) ;  /* 0x00000000000c3947 */ /* 0x000fea0003800000 */
[----:B------:R-:W0:Y:S02]  /*f9d0*/  LDG.E.U8 R16, desc[UR36][R14.64+0x40] ;  /* 0x000040240e107981 */ /* 0x000e24000c1e1100 */
[----:B0-----:R-:W-:-:S05]  /*f9e0*/  PRMT R3, R16, 0x8880, RZ ;  /* 0x0000888010037816 */ /* 0x001fca00000000ff */
[----:B------:R-:W-:-:S07]  /*f9f0*/  IMAD R2, R3, R18, RZ ;  /* 0x0000001203027224 */ /* 0x000fce00078e02ff */
.L_x_357:
[----:B------:R-:W-:Y:S05]  /*fa00*/  BSYNC B1 ;  /* 0x0000000000017941 */ /* 0x000fea0003800000 */
.L_x_356:
[----:B0-----:R-:W-:Y:S01]  /*fa10*/  @!P3 IMAD R3, R56, R17, R2 ;  /* 0x000000113803b224 */ /* 0x001fe200078e0202 */
[----:B------:R-:W-:Y:S04]  /*fa20*/  BSSY B1, `(.L_x_358) ;  /* 0x0000006000017945 */ /* 0x000fe80003800000 */
[----:B------:R0:W-:Y:S01]  /*fa30*/  @!P3 STG.E.U8 desc[UR36][R6.64+0x40], R3 ;  /* 0x000040030600b986 */ /* 0x0001e2000c101124 */
[----:B------:R-:W-:Y:S05]  /*fa40*/  @P5 BRA `(.L_x_359) ;  /* 0x00000000000c5947 */ /* 0x000fea0003800000 */
[----:B------:R-:W0:Y:S02]  /*fa50*/  LDG.E.U8 R16, desc[UR36][R14.64+0x41] ;  /* 0x000041240e107981 */ /* 0x000e24000c1e1100 */
[----:B0-----:R-:W-:-:S05]  /*fa60*/  PRMT R3, R16, 0x8880, RZ ;  /* 0x0000888010037816 */ /* 0x001fca00000000ff */
[----:B------:R-:W-:-:S07]  /*fa70*/  IMAD R2, R3, R18, RZ ;  /* 0x0000001203027224 */ /* 0x000fce00078e02ff */
.L_x_359:
[----:B------:R-:W-:Y:S05]  /*fa80*/  BSYNC B1 ;  /* 0x0000000000017941 */ /* 0x000fea0003800000 */
.L_x_358:
[----:B------:R-:W-:Y:S01]  /*fa90*/  @!P5 IMAD R57, R57, R17, R2 ;  /* 0x000000113939d224 */ /* 0x000fe200078e0202 */
[----:B------:R-:W-:Y:S04]  /*faa0*/  BSSY B1, `(.L_x_360) ;  /* 0x0000006000017945 */ /* 0x000fe80003800000 */
[----:B------:R0:W-:Y:S01]  /*fab0*/  @!P5 STG.E.U8 desc[UR36][R6.64+0x41], R57 ;  /* 0x000041390600d986 */ /* 0x0001e2000c101124 */
[----:B------:R-:W-:Y:S05]  /*fac0*/  @P6 BRA `(.L_x_361) ;  /* 0x00000000000c6947 */ /* 0x000fea0003800000 */
[----:B------:R-:W0:Y:S02]  /*fad0*/  LDG.E.U8 R16, desc[UR36][R156.64+0x40] ;  /* 0x000040249c107981 */ /* 0x000e24000c1e1100 */
[----:B0-----:R-:W-:-:S05]  /*fae0*/  PRMT R3, R16, 0x8880, RZ ;  /* 0x0000888010037816 */ /* 0x001fca00000000ff */
[----:B------:R-:W-:-:S07]  /*faf0*/  IMAD R2, R3, R18, RZ ;  /* 0x0000001203027224 */ /* 0x000fce00078e02ff */
.L_x_361:
[----:B------:R-:W-:Y:S05]  /*fb00*/  BSYNC B1 ;  /* 0x0000000000017941 */ /* 0x000fea0003800000 */
.L_x_360:
[----:B0-----:R-:W-:Y:S01]  /*fb10*/  @!P6 IMAD R3, R58, R17, R2 ;  /* 0x000000113a03e224 */ /* 0x001fe200078e0202 */
[----:B------:R-:W-:Y:S04]  /*fb20*/  BSSY B1, `(.L_x_362) ;  /* 0x0000006000017945 */ /* 0x000fe80003800000 */
[----:B------:R0:W-:Y:S01]  /*fb30*/  @!P6 STG.E.U8 desc[UR36][R8.64+0x40], R3 ;  /* 0x000040030800e986 */ /* 0x0001e2000c101124 */
[----:B------:R-:W-:Y:S05]  /*fb40*/  @P1 BRA `(.L_x_363) ;  /* 0x00000000000c1947 */ /* 0x000fea0003800000 */
[----:B------:R-:W0:Y:S02]  /*fb50*/  LDG.E.U8 R16, desc[UR36][R156.64+0x41] ;  /* 0x000041249c107981 */ /* 0x000e24000c1e1100 */
[----:B0-----:R-:W-:-:S05]  /*fb60*/  PRMT R3, R16, 0x8880, RZ ;  /* 0x0000888010037816 */ /* 0x001fca00000000ff */
[----:B------:R-:W-:-:S07]  /*fb70*/  IMAD R2, R3, R18, RZ ;  /* 0x0000001203027224 */ /* 0x000fce00078e02ff */
.L_x_363:
[----:B------:R-:W-:Y:S05]  /*fb80*/  BSYNC B1 ;  /* 0x0000000000017941 */ /* 0x000fea0003800000 */
.L_x_362:
        /* <DEDUP_REMOVED lines=12> */
.L_x_365:
[----:B------:R-:W-:Y:S05]  /*fc50*/  BSYNC B1 ;  /* 0x0000000000017941 */ /* 0x000fea0003800000 */
.L_x_364:
[----:B0-----:R-:W-:Y:S01]  /*fc60*/  @!P4 IMAD R3, R60, R17, R2 ;  /* 0x000000113c03c224 */ /* 0x001fe200078e0202 */
[----:B------:R-:W-:Y:S04]  /*fc70*/  BSSY B1, `(.L_x_366) ;  /* 0x0000006000017945 */ /* 0x000fe80003800000 */
[----:B------:R0:W-:Y:S01]  /*fc80*/  @!P4 STG.E.U8 desc[UR36][R6.64+0x48], R3 ;  /* 0x000048030600c986 */ /* 0x0001e2000c101124 */
[----:B------:R-:W-:Y:S05]  /*fc90*/  @P3 BRA `(.L_x_367) ;  /* 0x00000000000c3947 */ /* 0x000fea0003800000 */
[----:B------:R-:W0:Y:S02]  /*fca0*/  LDG.E.U8 R16, desc[UR36][R14.64+0x49] ;  /* 0x000049240e107981 */ /* 0x000e24000c1e1100 */
[----:B0-----:R-:W-:-:S05]  /*fcb0*/  PRMT R3, R16, 0x8880, RZ ;  /* 0x0000888010037816 */ /* 0x001fca00000000ff */
[----:B------:R-:W-:-:S07]  /*fcc0*/  IMAD R2, R3, R18, RZ ;  /* 0x0000001203027224 */ /* 0x000fce00078e02ff */
.L_x_367:
[----:B------:R-:W-:Y:S05]  /*fcd0*/  BSYNC B1 ;  /* 0x0000000000017941 */ /* 0x000fea0003800000 */
.L_x_366:
[----:B------:R-:W-:Y:S01]  /*fce0*/  @!P3 IMAD R61, R61, R17, R2 ;  /* 0x000000113d3db224 */ /* 0x000fe200078e0202 */
[----:B------:R-:W-:Y:S04]  /*fcf0*/  BSSY B1, `(.L_x_368) ;  /* 0x0000006000017945 */ /* 0x000fe80003800000 */
[----:B------:R0:W-:Y:S01]  /*fd00*/  @!P3 STG.E.U8 desc[UR36][R6.64+0x49], R61 ;  /* 0x0000493d0600b986 */ /* 0x0001e2000c101124 */
[----:B------:R-:W-:Y:S05]  /*fd10*/  @P5 BRA `(.L_x_369) ;  /* 0x00000000000c5947 */ /* 0x000fea0003800000 */
[----:B------:R-:W0:Y:S02]  /*fd20*/  LDG.E.U8 R16, desc[UR36][R156.64+0x48] ;  /* 0x000048249c107981 */ /* 0x000e24000c1e1100 */
[----:B0-----:R-:W-:-:S05]  /*fd30*/  PRMT R3, R16, 0x8880, RZ ;  /* 0x0000888010037816 */ /* 0x001fca00000000ff */
[----:B------:R-:W-:-:S07]  /*fd40*/  IMAD R2, R3, R18, RZ ;  /* 0x0000001203027224 */ /* 0x000fce00078e02ff */
.L_x_369:
[----:B------:R-:W-:Y:S05]  /*fd50*/  BSYNC B1 ;  /* 0x0000000000017941 */ /* 0x000fea0003800000 */
.L_x_368:
[----:B0-----:R-:W-:Y:S01]  /*fd60*/  @!P5 IMAD R3, R62, R17, R2 ;  /* 0x000000113e03d224 */ /* 0x001fe200078e0202 */
[----:B------:R-:W-:Y:S04]  /*fd70*/  BSSY B1, `(.L_x_370) ;  /* 0x0000006000017945 */ /* 0x000fe80003800000 */
[----:B------:R0:W-:Y:S01]  /*fd80*/  @!P5 STG.E.U8 desc[UR36][R8.64+0x48], R3 ;  /* 0x000048030800d986 */ /* 0x0001e2000c101124 */
[----:B------:R-:W-:Y:S05]  /*fd90*/  @P6 BRA `(.L_x_371) ;  /* 0x00000000000c6947 */ /* 0x000fea0003800000 */
[----:B------:R-:W0:Y:S02]  /*fda0*/  LDG.E.U8 R16, desc[UR36][R156.64+0x49] ;  /* 0x000049249c107981 */ /* 0x000e24000c1e1100 */
[----:B0-----:R-:W-:-:S05]  /*fdb0*/  PRMT R3, R16, 0x8880, RZ ;  /* 0x0000888010037816 */ /* 0x001fca00000000ff */
[----:B------:R-:W-:-:S07]  /*fdc0*/  IMAD R2, R3, R18, RZ ;  /* 0x0000001203027224 */ /* 0x000fce00078e02ff */
.L_x_371:
[----:B------:R-:W-:Y:S05]  /*fdd0*/  BSYNC B1 ;  /* 0x0000000000017941 */ /* 0x000fea0003800000 */
.L_x_370:
[----:B------:R-:W-:Y:S01]  /*fde0*/  @!P6 IMAD R63, R63, R17, R2 ;  /* 0x000000113f3fe224 */ /* 0x000fe200078e0202 */
[----:B------:R-:W-:Y:S04]  /*fdf0*/  BSSY B1, `(.L_x_372) ;  /* 0x0000006000017945 */ /* 0x000fe80003800000 */
[----:B------:R0:W-:Y:S01]  /*fe00*/  @!P6 STG.E.U8 desc[UR36][R8.64+0x49], R63 ;  /* 0x0000493f0800e986 */ /* 0x0001e2000c101124 */
[----:B------:R-:W-:Y:S05]  /*fe10*/  @P1 BRA `(.L_x_373) ;  /* 0x00000000000c1947 */ /* 0x000fea0003800000 */
[----:B------:R-:W0:Y:S02]  /*fe20*/  LDG.E.U8 R16, desc[UR36][R14.64+0x50] ;  /* 0x000050240e107981 */ /* 0x000e24000c1e1100 */
[----:B0-----:R-:W-:-:S05]  /*fe30*/  PRMT R3, R16, 0x8880, RZ ;  /* 0x0000888010037816 */ /* 0x001fca00000000ff */
[----:B------:R-:W-:-:S07]  /*fe40*/  IMAD R2, R3, R18, RZ ;  /* 0x0000001203027224 */ /* 0x000fce00078e02ff */
.L_x_373:
[----:B------:R-:W-:Y:S05]  /*fe50*/  BSYNC B1 ;  /* 0x0000000000017941 */ /* 0x000fea0003800000 */
.L_x_372:
        /* <DEDUP_REMOVED lines=12> */
.L_x_375:
[----:B------:R-:W-:Y:S05]  /*ff20*/  BSYNC B1 ;  /* 0x0000000000017941 */ /* 0x000fea0003800000 */
.L_x_374:
[----:B------:R-:W-:Y:S01]  /*ff30*/  @!P4 IMAD R65, R65, R17, R2 ;  /* 0x000000114141c224 */ /* 0x000fe200078e0202 */
[----:B------:R-:W-:Y:S04]  /*ff40*/  BSSY B1, `(.L_x_376) ;  /* 0x0000006000017945 */ /* 0x000fe80003800000 */
[----:B------:R0:W-:Y:S01]  /*ff50*/  @!P4 STG.E.U8 desc[UR36][R6.64+0x51], R65 ;  /* 0x000051410600c986 */ /* 0x0001e2000c101124 */
[----:B------:R-:W-:Y:S05]  /*ff60*/  @P3 BRA `(.L_x_377) ;  /* 0x00000000000c3947 */ /* 0x000fea0003800000 */
[----:B------:R-:W0:Y:S02]  /*ff70*/  LDG.E.U8 R16, desc[UR36][R156.64+0x50] ;  /* 0x000050249c107981 */ /* 0x000e24000c1e1100 */
[----:B0-----:R-:W-:-:S05]  /*ff80*/  PRMT R3, R16, 0x8880, RZ ;  /* 0x0000888010037816 */ /* 0x001fca00000000ff */
[----:B------:R-:W-:-:S07]  /*ff90*/  IMAD R2, R3, R18, RZ ;  /* 0x0000001203027224 */ /* 0x000fce00078e02ff */
.L_x_377:
[----:B------:R-:W-:Y:S05]  /*ffa0*/  BSYNC B1 ;  /* 0x0000000000017941 */ /* 0x000fea0003800000 */
.L_x_376:
[----:B0-----:R-:W-:Y:S01]  /*ffb0*/  @!P3 IMAD R3, R66, R17, R2 ;  /* 0x000000114203b224 */ /* 0x001fe200078e0202 */
[----:B------:R-:W-:Y:S04]  /*ffc0*/  BSSY B1, `(.L_x_378) ;  /* 0x0000006000017945 */ /* 0x000fe80003800000 */
[----:B------:R0:W-:Y:S01]  /*ffd0*/  @!P3 STG.E.U8 desc[UR36][R8.64+0x50], R3 ;  /* 0x000050030800b986 */ /* 0x0001e2000c101124 */
[----:B------:R-:W-:Y:S05]  /*ffe0*/  @P5 BRA `(.L_x_379) ;  /* 0x00000000000c5947 */ /* 0x000fea0003800000 */
[----:B------:R-:W0:Y:S02]  /*fff0*/  LDG.E.U8 R16, desc[UR36][R156.64+0x51] ;  /* 0x000051249c107981 */ /* 0x000e24000c1e1100 */
[----:B0-----:R-:W-:-:S05]  /*10000*/  PRMT R3, R16, 0x8880, RZ ;  /* 0x0000888010037816 */ /* 0x001fca00000000ff */
[----:B------:R-:W-:-:S07]  /*10010*/  IMAD R2, R3, R18, RZ ;  /* 0x0000001203027224 */ /* 0x000fce00078e02ff */
.L_x_379:
[----:B------:R-:W-:Y:S05]  /*10020*/  BSYNC B1 ;  /* 0x0000000000017941 */ /* 0x000fea0003800000 */
.L_x_378:
[----:B------:R-:W-:Y:S01]  /*10030*/  @!P5 IMAD R67, R67, R17, R2 ;  /* 0x000000114343d224 */ /* 0x000fe200078e0202 */
[----:B------:R-:W-:Y:S04]  /*10040*/  BSSY B1, `(.L_x_380) ;  /* 0x0000006000017945 */ /* 0x000fe80003800000 */
[----:B------:R0:W-:Y:S01]  /*10050*/  @!P5 STG.E.U8 desc[UR36][R8.64+0x51], R67 ;  /* 0x000051430800d986 */ /* 0x0001e2000c101124 */
[----:B------:R-:W-:Y:S05]  /*10060*/  @P6 BRA `(.L_x_381) ;  /* 0x00000000000c6947 */ /* 0x000fea0003800000 */
[----:B------:R-:W0:Y:S02]  /*10070*/  LDG.E.U8 R16, desc[UR36][R14.64+0x58] ;  /* 0x000058240e107981 */ /* 0x000e24000c1e1100 */
[----:B0-----:R-:W-:-:S05]  /*10080*/  PRMT R3, R16, 0x8880, RZ ;  /* 0x0000888010037816 */ /* 0x001fca00000000ff */
[----:B------:R-:W-:-:S07]  /*10090*/  IMAD R2, R3, R18, RZ ;  /* 0x0000001203027224 */ /* 0x000fce00078e02ff */
.L_x_381:
[----:B------:R-:W-:Y:S05]  /*100a0*/  BSYNC B1 ;  /* 0x0000000000017941 */ /* 0x000fea0003800000 */
.L_x_380:
[----:B0-----:R-:W-:Y:S01]  /*100b0*/  @!P6 IMAD R3, R68, R17, R2 ;  /* 0x000000114403e224 */ /* 0x001fe200078e0202 */
[----:B------:R-:W-:Y:S04]  /*100c0*/  BSSY B1, `(.L_x_382) ;  /* 0x0000006000017945 */ /* 0x000fe80003800000 */
[----:B------:R0:W-:Y:S01]  /*100d0*/  @!P6 STG.E.U8 desc[UR36][R6.64+0x58], R3 ;  /* 0x000058030600e986 */ /* 0x0001e2000c101124 */
[----:B------:R-:W-:Y:S05]  /*100e0*/  @P1 BRA `(.L_x_383) ;  /* 0x00000000000c1947 */ /* 0x000fea0003800000 */
[----:B------:R-:W0:Y:S02]  /*100f0*/  LDG.E.U8 R16, desc[UR36][R14.64+0x59] ;  /* 0x000059240e107981 */ /* 0x000e24000c1e1100 */
[----:B0-----:R-:W-:-:S05]  /*10100*/  PRMT R3, R16, 0x8880, RZ ;  /* 0x0000888010037816 */ /* 0x001fca00000000ff */
[----:B------:R-:W-:-:S07]  /*10110*/  IMAD R2, R3, R18, RZ ;  /* 0x0000001203027224 */ /* 0x000fce00078e02ff */
.L_x_383:
[----:B------:R-:W-:Y:S05]  /*10120*/  BSYNC B1 ;  /* 0x0000000000017941 */ /* 0x000fea0003800000 */
.L_x_382:
        /* <DEDUP_REMOVED lines=12> */
.L_x_385:
[----:B------:R-:W-:Y:S05]  /*101f0*/  BSYNC B1 ;  /* 0x0000000000017941 */ /* 0x000fea0003800000 */
.L_x_384:
[----:B0-----:R-:W-:Y:S01]  /*10200*/  @!P4 IMAD R3, R70, R17, R2 ;  /* 0x000000114603c224 */ /* 0x001fe200078e0202 */
[----:B------:R-:W-:Y:S04]  /*10210*/  BSSY B1, `(.L_x_386) ;  /* 0x0000006000017945 */ /* 0x000fe80003800000 */
[----:B------:R0:W-:Y:S01]  /*10220*/  @!P4 STG.E.U8 desc[UR36][R8.64+0x58], R3 ;  /* 0x000058030800c986 */ /* 0x0001e2000c101124 */
[----:B------:R-:W-:Y:S05]  /*10230*/  @P3 BRA `(.L_x_387) ;  /* 0x00000000000c3947 */ /* 0x000fea0003800000 */
[----:B------:R-:W0:Y:S02]  /*10240*/  LDG.E.U8 R16, desc[UR36][R156.64+0x59] ;  /* 0x000059249c107981 */ /* 0x000e24000c1e1100 */
[----:B0-----:R-:W-:-:S05]  /*10250*/  PRMT R3, R16, 0x8880, RZ ;  /* 0x0000888010037816 */ /* 0x001fca00000000ff */
[----:B------:R-:W-:-:S07]  /*10260*/  IMAD R2, R3, R18, RZ ;  /* 0x0000001203027224 */ /* 0x000fce00078e02ff */
.L_x_387:
[----:B------:R-:W-:Y:S05]  /*10270*/  BSYNC B1 ;  /* 0x0000000000017941 */ /* 0x000fea0003800000 */
.L_x_386:
[----:B------:R-:W-:Y:S01]  /*10280*/  @!P3 IMAD R71, R71, R17, R2 ;  /* 0x000000114747b224 */ /* 0x000fe200078e0202 */
[----:B------:R-:W-:Y:S04]  /*10290*/  BSSY B1, `(.L_x_388) ;  /* 0x0000006000017945 */ /* 0x000fe80003800000 */
[----:B------:R0:W-:Y:S01]  /*102a0*/  @!P3 STG.E.U8 desc[UR36][R8.64+0x59], R71 ;  /* 0x000059470800b986 */ /* 0x0001e2000c101124 */
[----:B------:R-:W-:Y:S05]  /*102b0*/  @P5 BRA `(.L_x_389) ;  /* 0x00000000000c5947 */ /* 0x000fea0003800000 */
[----:B------:R-:W0:Y:S02]  /*102c0*/  LDG.E.U8 R16, desc[UR36][R14.64+0x60] ;  /* 0x000060240e107981 */ /* 0x000e24000c1e1100 */
[----:B0-----:R-:W-:-:S05]  /*102d0*/  PRMT R3, R16, 0x8880, RZ ;  /* 0x0000888010037816 */ /* 0x001fca00000000ff */
[----:B------:R-:W-:-:S07]  /*102e0*/  IMAD R2, R3, R18, RZ ;  /* 0x0000001203027224 */ /* 0x000fce00078e02ff */
.L_x_389:
[----:B------:R-:W-:Y:S05]  /*102f0*/  BSYNC B1 ;  /* 0x0000000000017941 */ /* 0x000fea0003800000 */
.L_x_388:
[----:B0-----:R-:W-:Y:S01]  /*10300*/  @!P5 IMAD R3, R72, R17, R2 ;  /* 0x000000114803d224 */ /* 0x001fe200078e0202 */
[----:B------:R-:W-:Y:S04]  /*10310*/  BSSY B1, `(.L_x_390) ;  /* 0x0000006000017945 */ /* 0x000fe80003800000 */
[----:B------:R0:W-:Y:S01]  /*10320*/  @!P5 STG.E.U8 desc[UR36][R6.64+0x60], R3 ;  /* 0x000060030600d986 */ /* 0x0001e2000c101124 */
[----:B------:R-:W-:Y:S05]  /*10330*/  @P6 BRA `(.L_x_391) ;  /* 0x00000000000c6947 */ /* 0x000fea0003800000 */
[----:B------:R-:W0:Y:S02]  /*10340*/  LDG.E.U8 R16, desc[UR36][R14.64+0x61] ;  /* 0x000061240e107981 */ /* 0x000e24000c1e1100 */
[----:B0-----:R-:W-:-:S05]  /*10350*/  PRMT R3, R16, 0x8880, RZ ;  /* 0x0000888010037816 */ /* 0x001fca00000000ff */
[----:B------:R-:W-:-:S07]  /*10360*/  IMAD R2, R3, R18, RZ ;  /* 0x0000001203027224 */ /* 0x000fce00078e02ff */
.L_x_391:
[----:B------:R-:W-:Y:S05]  /*10370*/  BSYNC B1 ;  /* 0x0000000000017941 */ /* 0x000fea0003800000 */
.L_x_390:
[----:B------:R-:W-:Y:S01]  /*10380*/  @!P6 IMAD R73, R73, R17, R2 ;  /* 0x000000114949e224 */ /* 0x000fe200078e0202 */
[----:B------:R-:W-:Y:S04]  /*10390*/  BSSY B1, `(.L_x_392) ;  /* 0x0000006000017945 */ /* 0x000fe80003800000 */
[----:B------:R0:W-:Y:S01]  /*103a0*/  @!P6 STG.E.U8 desc[UR36][R6.64+0x61], R73 ;  /* 0x000061490600e986 */ /* 0x0001e2000c101124 */
[----:B------:R-:W-:Y:S05]  /*103b0*/  @P1 BRA `(.L_x_393) ;  /* 0x00000000000c1947 */ /* 0x000fea0003800000 */
[----:B------:R-:W0:Y:S02]  /*103c0*/  LDG.E.U8 R16, desc[UR36][R156.64+0x60] ;  /* 0x000060249c107981 */ /* 0x000e24000c1e1100 */
[----:B0-----:R-:W-:-:S05]  /*103d0*/  PRMT R3, R16, 0x8880, RZ ;  /* 0x0000888010037816 */ /* 0x001fca00000000ff */
[----:B------:R-:W-:-:S07]  /*103e0*/  IMAD R2, R3, R18, RZ ;  /* 0x0000001203027224 */ /* 0x000fce00078e02ff */
.L_x_393:
[----:B------:R-:W-:Y:S05]  /*103f0*/  BSYNC B1 ;  /* 0x0000000000017941 */ /* 0x000fea0003800000 */
.L_x_392:
        /* <DEDUP_REMOVED lines=12> */
.L_x_395:
[----:B------:R-:W-:Y:S05]  /*104c0*/  BSYNC B1 ;  /* 0x0000000000017941 */ /* 0x000fea0003800000 */
.L_x_394:
[----:B------:R-:W-:Y:S01]  /*104d0*/  @!P4 IMAD R75, R75, R17, R2 ;  /* 0x000000114b4bc224 */ /* 0x000fe200078e0202 */
[----:B------:R-:W-:Y:S04]  /*104e0*/  BSSY B1, `(.L_x_396) ;  /* 0x0000006000017945 */ /* 0x000fe80003800000 */
[----:B------:R0:W-:Y:S01]  /*104f0*/  @!P4 STG.E.U8 desc[UR36][R8.64+0x61], R75 ;  /* 0x0000614b0800c986 */ /* 0x0001e2000c101124 */
[----:B------:R-:W-:Y:S05]  /*10500*/  @P3 BRA `(.L_x_397) ;  /* 0x00000000000c3947 */ /* 0x000fea0003800000 */
[----:B------:R-:W0:Y:S02]  /*10510*/  LDG.E.U8 R16, desc[UR36][R14.64+0x68] ;  /* 0x000068240e107981 */ /* 0x000e24000c1e1100 */
[----:B0-----:R-:W-:-:S05]  /*10520*/  PRMT R3, R16, 0x8880, RZ ;  /* 0x0000888010037816 */ /* 0x001fca00000000ff */
[----:B------:R-:W-:-:S07]  /*10530*/  IMAD R2, R3, R18, RZ ;  /* 0x0000001203027224 */ /* 0x000fce00078e02ff */
.L_x_397:
[----:B------:R-:W-:Y:S05]  /*10540*/  BSYNC B1 ;  /* 0x0000000000017941 */ /* 0x000fea0003800000 */
.L_x_396:
[----:B0-----:R-:W-:Y:S01]  /*10550*/  @!P3 IMAD R3, R76, R17, R2 ;  /* 0x000000114c03b224 */ /* 0x001fe200078e0202 */
[----:B------:R-:W-:Y:S04]  /*10560*/  BSSY B1, `(.L_x_398) ;  /* 0x0000006000017945 */ /* 0x000fe80003800000 */
[----:B------:R0:W-:Y:S01]  /*10570*/  @!P3 STG.E.U8 desc[UR36][R6.64+0x68], R3 ;  /* 0x000068030600b986 */ /* 0x0001e2000c101124 */
[----:B------:R-:W-:Y:S05]  /*10580*/  @P5 BRA `(.L_x_399) ;  /* 0x00000000000c5947 */ /* 0x000fea0003800000 */
[----:B------:R-:W0:Y:S02]  /*10590*/  LDG.E.U8 R16, desc[UR36][R14.64+0x69] ;  /* 0x000069240e107981 */ /* 0x000e24000c1e1100 */
[----:B0-----:R-:W-:-:S05]  /*105a0*/  PRMT R3, R16, 0x8880, RZ ;  /* 0x0000888010037816 */ /* 0x001fca00000000ff */
[----:B------:R-:W-:-:S07]  /*105b0*/  IMAD R2, R3, R18, RZ ;  /* 0x0000001203027224 */ /* 0x000fce00078e02ff */
.L_x_399:
[----:B------:R-:W-:Y:S05]  /*105c0*/  BSYNC B1 ;  /* 0x0000000000017941 */ /* 0x000fea0003800000 */
.L_x_398:
[----:B------:R-:W-:Y:S01]  /*105d0*/  @!P5 IMAD R77, R77, R17, R2 ;  /* 0x000000114d4dd224 */ /* 0x000fe200078e0202 */
[----:B------:R-:W-:Y:S04]  /*105e0*/  BSSY B1, `(.L_x_400) ;  /* 0x0000006000017945 */ /* 0x000fe80003800000 */
[----:B------:R0:W-:Y:S01]  /*105f0*/  @!P5 STG.E.U8 desc[UR36][R6.64+0x69], R77 ;  /* 0x0000694d0600d986 */ /* 0x0001e2000c101124 */
[----:B------:R-:W-:Y:S05]  /*10600*/  @P6 BRA `(.L_x_401) ;  /* 0x00000000000c6947 */ /* 0x000fea0003800000 */
[----:B------:R-:W0:Y:S02]  /*10610*/  LDG.E.U8 R16, desc[UR36][R156.64+0x68] ;  /* 0x000068249c107981 */ /* 0x000e24000c1e1100 */
[----:B0-----:R-:W-:-:S05]  /*10620*/  PRMT R3, R16, 0x8880, RZ ;  /* 0x0000888010037816 */ /* 0x001fca00000000ff */
[----:B------:R-:W-:-:S07]  /*10630*/  IMAD R2, R3, R18, RZ ;  /* 0x0000001203027224 */ /* 0x000fce00078e02ff */
.L_x_401:
[----:B------:R-:W-:Y:S05]  /*10640*/  BSYNC B1 ;  /* 0x0000000000017941 */ /* 0x000fea0003800000 */
.L_x_400:
[----:B0-----:R-:W-:Y:S01]  /*10650*/  @!P6 IMAD R3, R78, R17, R2 ;  /* 0x000000114e03e224 */ /* 0x001fe200078e0202 */
[----:B------:R-:W-:Y:S04]  /*10660*/  BSSY B1, `(.L_x_402) ;  /* 0x0000006000017945 */ /* 0x000fe80003800000 */
[----:B------:R0:W-:Y:S01]  /*10670*/  @!P6 STG.E.U8 desc[UR36][R8.64+0x68], R3 ;  /* 0x000068030800e986 */ /* 0x0001e2000c101124 */
[----:B------:R-:W-:Y:S05]  /*10680*/  @P1 BRA `(.L_x_403) ;  /* 0x00000000000c1947 */ /* 0x000fea0003800000 */
[----:B------:R-:W0:Y:S02]  /*10690*/  LDG.E.U8 R16, desc[UR36][R156.64+0x69] ;  /* 0x000069249c107981 */ /* 0x000e24000c1e1100 */
[----:B0-----:R-:W-:-:S05]  /*106a0*/  PRMT R3, R16, 0x8880, RZ ;  /* 0x0000888010037816 */ /* 0x001fca00000000ff */
[----:B------:R-:W-:-:S07]  /*106b0*/  IMAD R2, R3, R18, RZ ;  /* 0x0000001203027224 */ /* 0x000fce00078e02ff */
.L_x_403:
[----:B------:R-:W-:Y:S05]  /*106c0*/  BSYNC B1 ;  /* 0x0000000000017941 */ /* 0x000fea0003800000 */
.L_x_402:
        /* <DEDUP_REMOVED lines=12> */
.L_x_405:
[----:B------:R-:W-:Y:S05]  /*10790*/  BSYNC B1 ;  /* 0x0000000000017941 */ /* 0x000fea0003800000 */
.L_x_404:
[----:B0-----:R-:W-:Y:S01]  /*107a0*/  @!P4 IMAD R3, R80, R17, R2 ;  /* 0x000000115003c224 */ /* 0x001fe200078e0202 */
[----:B------:R-:W-:Y:S04]  /*107b0*/  BSSY B1, `(.L_x_406) ;  /* 0x0000006000017945 */ /* 0x000fe80003800000 */
[----:B------:R0:W-:Y:S01]  /*107c0*/  @!P4 STG.E.U8 desc[UR36][R6.64+0x70], R3 ;  /* 0x000070030600c986 */ /* 0x0001e2000c101124 */
[----:B------:R-:W-:Y:S05]  /*107d0*/  @P3 BRA `(.L_x_407) ;  /* 0x00000000000c3947 */ /* 0x000fea0003800000 */
[----:B------:R-:W0:Y:S02]  /*107e0*/  LDG.E.U8 R16, desc[UR36][R14.64+0x71] ;  /* 0x000071240e107981 */ /* 0x000e24000c1e1100 */
[----:B0-----:R-:W-:-:S05]  /*107f0*/  PRMT R3, R16, 0x8880, RZ ;  /* 0x0000888010037816 */ /* 0x001fca00000000ff */
[----:B------:R-:W-:-:S07]  /*10800*/  IMAD R2, R3, R18, RZ ;  /* 0x0000001203027224 */ /* 0x000fce00078e02ff */
.L_x_407:
[----:B------:R-:W-:Y:S05]  /*10810*/  BSYNC B1 ;  /* 0x0000000000017941 */ /* 0x000fea0003800000 */
.L_x_406:
[----:B------:R-:W-:Y:S01]  /*10820*/  @!P3 IMAD R81, R81, R17, R2 ;  /* 0x000000115151b224 */ /* 0x000fe200078e0202 */
[----:B------:R-:W-:Y:S04]  /*10830*/  BSSY B1, `(.L_x_408) ;  /* 0x0000006000017945 */ /* 0x000fe80003800000 */
[----:B------:R0:W-:Y:S01]  /*10840*/  @!P3 STG.E.U8 desc[UR36][R6.64+0x71], R81 ;  /* 0x000071510600b986 */ /* 0x0001e2000c101124 */
[----:B------:R-:W-:Y:S05]  /*10850*/  @P5 BRA `(.L_x_409) ;  /* 0x00000000000c5947 */ /* 0x000fea0003800000 */
[----:B------:R-:W0:Y:S02]  /*10860*/  LDG.E.U8 R16, desc[UR36][R156.64+0x70] ;  /* 0x000070249c107981 */ /* 0x000e24000c1e1100 */
[----:B0-----:R-:W-:-:S05]  /*10870*/  PRMT R3, R16, 0x8880, RZ ;  /* 0x0000888010037816 */ /* 0x001fca00000000ff */
[----:B------:R-:W-:-:S07]  /*10880*/  IMAD R2, R3, R18, RZ ;  /* 0x0000001203027224 */ /* 0x000fce00078e02ff */
.L_x_409:
[----:B------:R-:W-:Y:S05]  /*10890*/  BSYNC B1 ;  /* 0x0000000000017941 */ /* 0x000fea0003800000 */
.L_x_408:
[----:B0-----:R-:W-:Y:S01]  /*108a0*/  @!P5 IMAD R3, R82, R17, R2 ;  /* 0x000000115203d224 */ /* 0x001fe200078e0202 */
[----:B------:R-:W-:Y:S04]  /*108b0*/  BSSY B1, `(.L_x_410) ;  /* 0x0000006000017945 */ /* 0x000fe80003800000 */
[----:B------:R0:W-:Y:S01]  /*108c0*/  @!P5 STG.E.U8 desc[UR36][R8.64+0x70], R3 ;  /* 0x000070030800d986 */ /* 0x0001e2000c101124 */
[----:B------:R-:W-:Y:S05]  /*108d0*/  @P6 BRA `(.L_x_411) ;  /* 0x00000000000c6947 */ /* 0x000fea0003800000 */
[----:B------:R-:W0:Y:S02]  /*108e0*/  LDG.E.U8 R16, desc[UR36][R156.64+0x71] ;  /* 0x000071249c107981 */ /* 0x000e24000c1e1100 */
[----:B0-----:R-:W-:-:S05]  /*108f0*/  PRMT R3, R16, 0x8880, RZ ;  /* 0x0000888010037816 */ /* 0x001fca00000000ff */
[----:B------:R-:W-:-:S07]  /*10900*/  IMAD R2, R3, R18, RZ ;  /* 0x0000001203027224 */ /* 0x000fce00078e02ff */
.L_x_411:
[----:B------:R-:W-:Y:S05]  /*10910*/  BSYNC B1 ;  /* 0x0000000000017941 */ /* 0x000fea0003800000 */
.L_x_410:
[----:B------:R-:W-:Y:S01]  /*10920*/  @!P6 IMAD R83, R83, R17, R2 ;  /* 0x000000115353e224 */ /* 0x000fe200078e0202 */
[----:B------:R-:W-:Y:S04]  /*10930*/  BSSY B1, `(.L_x_412) ;  /* 0x0000006000017945 */ /* 0x000fe80003800000 */
[----:B------:R0:W-:Y:S01]  /*10940*/  @!P6 STG.E.U8 desc[UR36][R8.64+0x71], R83 ;  /* 0x000071530800e986 */ /* 0x0001e2000c101124 */
[----:B------:R-:W-:Y:S05]  /*10950*/  @P1 BRA `(.L_x_413) ;  /* 0x00000000000c1947 */ /* 0x000fea0003800000 */
[----:B------:R-:W0:Y:S02]  /*10960*/  LDG.E.U8 R16, desc[UR36][R14.64+0x78] ;  /* 0x000078240e107981 */ /* 0x000e24000c1e1100 */
[----:B0-----:R-:W-:-:S05]  /*10970*/  PRMT R3, R16, 0x8880, RZ ;  /* 0x0000888010037816 */ /* 0x001fca00000000ff */
[----:B------:R-:W-:-:S07]  /*10980*/  IMAD R2, R3, R18, RZ ;  /* 0x0000001203027224 */ /* 0x000fce00078e02ff */
.L_x_413:
[----:B------:R-:W-:Y:S05]  /*10990*/  BSYNC B1 ;  /* 0x0000000000017941 */ /* 0x000fea0003800000 */
.L_x_412:
        /* <DEDUP_REMOVED lines=12> */
.L_x_415:
[----:B------:R-:W-:Y:S05]  /*10a60*/  BSYNC B1 ;  /* 0x0000000000017941 */ /* 0x000fea0003800000 */
.L_x_414:
[----:B------:R-:W-:Y:S01]  /*10a70*/  @!P4 IMAD R85, R85, R17, R2 ;  /* 0x000000115555c224 */ /* 0x000fe200078e0202 */
[----:B------:R-:W-:Y:S04]  /*10a80*/  BSSY B1, `(.L_x_416) ;  /* 0x0000006000017945 */ /* 0x000fe80003800000 */
[----:B------:R0:W-:Y:S01]  /*10a90*/  @!P4 STG.E.U8 desc[UR36][R6.64+0x79], R85 ;  /* 0x000079550600c986 */ /* 0x0001e2000c101124 */
[----:B------:R-:W-:Y:S05]  /*10aa0*/  @P3 BRA `(.L_x_417) ;  /* 0x00000000000c3947 */ /* 0x000fea0003800000 */
[----:B------:R-:W0:Y:S02]  /*10ab0*/  LDG.E.U8 R16, desc[UR36][R156.64+0x78] ;  /* 0x000078249c107981 */ /* 0x000e24000c1e1100 */
[----:B0-----:R-:W-:-:S05]  /*10ac0*/  PRMT R3, R16, 0x8880, RZ ;  /* 0x0000888010037816 */ /* 0x001fca00000000ff */
[----:B------:R-:W-:-:S07]  /*10ad0*/  IMAD R2, R3, R18, RZ ;  /* 0x0000001203027224 */ /* 0x000fce00078e02ff */
.L_x_417:
[----:B------:R-:W-:Y:S05]  /*10ae0*/  BSYNC B1 ;  /* 0x0000000000017941 */ /* 0x000fea0003800000 */
.L_x_416:
[----:B0-----:R-:W-:Y:S01]  /*10af0*/  @!P3 IMAD R3, R86, R17, R2 ;  /* 0x000000115603b224 */ /* 0x001fe200078e0202 */
[----:B------:R-:W-:Y:S04]  /*10b00*/  BSSY B1, `(.L_x_418) ;  /* 0x0000006000017945 */ /* 0x000fe80003800000 */
[----:B------:R0:W-:Y:S01]  /*10b10*/  @!P3 STG.E.U8 desc[UR36][R8.64+0x78], R3 ;  /* 0x000078030800b986 */ /* 0x0001e2000c101124 */
[----:B------:R-:W-:Y:S05]  /*10b20*/  @P5 BRA `(.L_x_419) ;  /* 0x00000000000c5947 */ /* 0x000fea0003800000 */
[----:B------:R-:W0:Y:S02]  /*10b30*/  LDG.E.U8 R16, desc[UR36][R156.64+0x79] ;  /* 0x000079249c107981 */ /* 0x000e24000c1e1100 */
[----:B0-----:R-:W-:-:S05]  /*10b40*/  PRMT R3, R16, 0x8880, RZ ;  /* 0x0000888010037816 */ /* 0x001fca00000000ff */
[----:B------:R-:W-:-:S07]  /*10b50*/  IMAD R2, R3, R18, RZ ;  /* 0x0000001203027224 */ /* 0x000fce00078e02ff */
.L_x_419:
[----:B------:R-:W-:Y:S05]  /*10b60*/  BSYNC B1 ;  /* 0x0000000000017941 */ /* 0x000fea0003800000 */
.L_x_418:
[----:B------:R-:W-:Y:S01]  /*10b70*/  @!P5 IMAD R87, R87, R17, R2 ;  /* 0x000000115757d224 */ /* 0x000fe200078e0202 */
[----:B------:R-:W-:Y:S04]  /*10b80*/  BSSY B1, `(.L_x_420) ;  /* 0x0000006000017945 */ /* 0x000fe80003800000 */
[----:B------:R0:W-:Y:S01]  /*10b90*/  @!P5 STG.E.U8 desc[UR36][R8.64+0x79], R87 ;  /* 0x000079570800d986 */ /* 0x0001e2000c101124 */
[----:B------:R-:W-:Y:S05]  /*10ba0*/  @P6 BRA `(.L_x_421) ;  /* 0x00000000000c6947 */ /* 0x000fea0003800000 */
[----:B------:R-:W0:Y:S02]  /*10bb0*/  LDG.E.U8 R16, desc[UR36][R14.64+0x80] ;  /* 0x000080240e107981 */ /* 0x000e24000c1e1100 */
[----:B0-----:R-:W-:-:S05]  /*10bc0*/  PRMT R3, R16, 0x8880, RZ ;  /* 0x0000888010037816 */ /* 0x001fca00000000ff */
[----:B------:R-:W-:-:S07]  /*10bd0*/  IMAD R2, R3, R18, RZ ;  /* 0x0000001203027224 */ /* 0x000fce00078e02ff */
.L_x_421:
[----:B------:R-:W-:Y:S05]  /*10be0*/  BSYNC B1 ;  /* 0x0000000000017941 */ /* 0x000fea0003800000 */
.L_x_420:
[----:B0-----:R-:W-:Y:S01]  /*10bf0*/  @!P6 IMAD R3, R88, R17, R2 ;  /* 0x000000115803e224 */ /* 0x001fe200078e0202 */
[----:B------:R-:W-:Y:S04]  /*10c00*/  BSSY B1, `(.L_x_422) ;  /* 0x0000006000017945 */ /* 0x000fe80003800000 */
[----:B------:R0:W-:Y:S01]  /*10c10*/  @!P6 STG.E.U8 desc[UR36][R6.64+0x80], R3 ;  /* 0x000080030600e986 */ /* 0x0001e2000c101124 */
[----:B------:R-:W-:Y:S05]  /*10c20*/  @P1 BRA `(.L_x_423) ;  /* 0x00000000000c1947 */ /* 0x000fea0003800000 */
[----:B------:R-:W0:Y:S02]  /*10c30*/  LDG.E.U8 R16, desc[UR36][R14.64+0x81] ;  /* 0x000081240e107981 */ /* 0x000e24000c1e1100 */
[----:B0-----:R-:W-:-:S05]  /*10c40*/  PRMT R3, R16, 0x8880, RZ ;  /* 0x0000888010037816 */ /* 0x001fca00000000ff */
[----:B------:R-:W-:-:S07]  /*10c50*/  IMAD R2, R3, R18, RZ ;  /* 0x0000001203027224 */ /* 0x000fce00078e02ff */
.L_x_423:
[----:B------:R-:W-:Y:S05]  /*10c60*/  BSYNC B1 ;  /* 0x0000000000017941 */ /* 0x000fea0003800000 */
.L_x_422:
        /* <DEDUP_REMOVED lines=12> */
.L_x_425:
[----:B------:R-:W-:Y:S05]  /*10d30*/  BSYNC B1 ;  /* 0x0000000000017941 */ /* 0x000fea0003800000 */
.L_x_424:
[----:B0-----:R-:W-:Y:S01]  /*10d40*/  @!P4 IMAD R3, R90, R17, R2 ;  /* 0x000000115a03c224 */ /* 0x001fe200078e0202 */
[----:B------:R-:W-:Y:S04]  /*10d50*/  BSSY B1, `(.L_x_426) ;  /* 0x0000006000017945 */ /* 0x000fe80003800000 */
[----:B------:R0:W-:Y:S01]  /*10d60*/  @!P4 STG.E.U8 desc[UR36][R8.64+0x80], R3 ;  /* 0x000080030800c986 */ /* 0x0001e2000c101124 */
[----:B------:R-:W-:Y:S05]  /*10d70*/  @P3 BRA `(.L_x_427) ;  /* 0x00000000000c3947 */ /* 0x000fea0003800000 */
[----:B------:R-:W0:Y:S02]  /*10d80*/  LDG.E.U8 R16, desc[UR36][R156.64+0x81] ;  /* 0x000081249c107981 */ /* 0x000e24000c1e1100 */
[----:B0-----:R-:W-:-:S05]  /*10d90*/  PRMT R3, R16, 0x8880, RZ ;  /* 0x0000888010037816 */ /* 0x001fca00000000ff */
[----:B------:R-:W-:-:S07]  /*10da0*/  IMAD R2, R3, R18, RZ ;  /* 0x0000001203027224 */ /* 0x000fce00078e02ff */
.L_x_427:
[----:B------:R-:W-:Y:S05]  /*10db0*/  BSYNC B1 ;  /* 0x0000000000017941 */ /* 0x000fea0003800000 */
.L_x_426:
[----:B------:R-:W-:Y:S01]  /*10dc0*/  @!P3 IMAD R91, R91, R17, R2 ;  /* 0x000000115b5bb224 */ /* 0x000fe200078e0202 */
[----:B------:R-:W-:Y:S04]  /*10dd0*/  BSSY B1, `(.L_x_428) ;  /* 0x0000006000017945 */ /* 0x000fe80003800000 */
[----:B------:R0:W-:Y:S01]  /*10de0*/  @!P3 STG.E.U8 desc[UR36][R8.64+0x81], R91 ;  /* 0x0000815b0800b986 */ /* 0x0001e2000c101124 */
[----:B------:R-:W-:Y:S05]  /*10df0*/  @P5 BRA `(.L_x_429) ;  /* 0x00000000000c5947 */ /* 0x000fea0003800000 */
[----:B------:R-:W0:Y:S02]  /*10e00*/  LDG.E.U8 R16, desc[UR36][R14.64+0x88] ;  /* 0x000088240e107981 */ /* 0x000e24000c1e1100 */
[----:B0-----:R-:W-:-:S05]  /*10e10*/  PRMT R3, R16, 0x8880, RZ ;  /* 0x0000888010037816 */ /* 0x001fca00000000ff */
[----:B------:R-:W-:-:S07]  /*10e20*/  IMAD R2, R3, R18, RZ ;  /* 0x0000001203027224 */ /* 0x000fce00078e02ff */
.L_x_429:
[----:B------:R-:W-:Y:S05]  /*10e30*/  BSYNC B1 ;  /* 0x0000000000017941 */ /* 0x000fea0003800000 */
.L_x_428:
[----:B0-----:R-:W-:Y:S01]  /*10e40*/  @!P5 IMAD R3, R92, R17, R2 ;  /* 0x000000115c03d224 */ /* 0x001fe200078e0202 */
[----:B------:R-:W-:Y:S04]  /*10e50*/  BSSY B1, `(.L_x_430) ;  /* 0x0000006000017945 */ /* 0x000fe80003800000 */
[----:B------:R0:W-:Y:S01]  /*10e60*/  @!P5 STG.E.U8 desc[UR36][R6.64+0x88], R3 ;  /* 0x000088030600d986 */ /* 0x0001e2000c101124 */
[----:B------:R-:W-:Y:S05]  /*10e70*/  @P6 BRA `(.L_x_431) ;  /* 0x00000000000c6947 */ /* 0x000fea0003800000 */
[----:B------:R-:W0:Y:S02]  /*10e80*/  LDG.E.U8 R16, desc[UR36][R14.64+0x89] ;  /* 0x000089240e107981 */ /* 0x000e24000c1e1100 */
[----:B0-----:R-:W-:-:S05]  /*10e90*/  PRMT R3, R16, 0x8880, RZ ;  /* 0x0000888010037816 */ /* 0x001fca00000000ff */
[----:B------:R-:W-:-:S07]  /*10ea0*/  IMAD R2, R3, R18, RZ ;  /* 0x0000001203027224 */ /* 0x000fce00078e02ff */
.L_x_431:
[----:B------:R-:W-:Y:S05]  /*10eb0*/  BSYNC B1 ;  /* 0x0000000000017941 */ /* 0x000fea0003800000 */
.L_x_430:
[----:B------:R-:W-:Y:S01]  /*10ec0*/  @!P6 IMAD R93, R93, R17, R2 ;  /* 0x000000115d5de224 */ /* 0x000fe200078e0202 */
[----:B------:R-:W-:Y:S04]  /*10ed0*/  BSSY B1, `(.L_x_432) ;  /* 0x0000006000017945 */ /* 0x000fe80003800000 */
[----:B------:R0:W-:Y:S01]  /*10ee0*/  @!P6 STG.E.U8 desc[UR36][R6.64+0x89], R93 ;  /* 0x0000895d0600e986 */ /* 0x0001e2000c101124 */
[----:B------:R-:W-:Y:S05]  /*10ef0*/  @P1 BRA `(.L_x_433) ;  /* 0x00000000000c1947 */ /* 0x000fea0003800000 */
[----:B------:R-:W0:Y:S02]  /*10f00*/  LDG.E.U8 R16, desc[UR36][R156.64+0x88] ;  /* 0x000088249c107981 */ /* 0x000e24000c1e1100 */
[----:B0-----:R-:W-:-:S05]  /*10f10*/  PRMT R3, R16, 0x8880, RZ ;  /* 0x0000888010037816 */ /* 0x001fca00000000ff */
[----:B------:R-:W-:-:S07]  /*10f20*/  IMAD R2, R3, R18, RZ ;  /* 0x0000001203027224 */ /* 0x000fce00078e02ff */
.L_x_433:
[----:B------:R-:W-:Y:S05]  /*10f30*/  BSYNC B1 ;  /* 0x0000000000017941 */ /* 0x000fea0003800000 */
.L_x_432:
        /* <DEDUP_REMOVED lines=12> */
.L_x_435:
[----:B------:R-:W-:Y:S05]  /*11000*/  BSYNC B1 ;  /* 0x0000000000017941 */ /* 0x000fea0003800000 */
.L_x_434:
[----:B------:R-:W-:Y:S01]  /*11010*/  @!P4 IMAD R95, R95, R17, R2 ;  /* 0x000000115f5fc224 */ /* 0x000fe200078e0202 */
[----:B------:R-:W-:Y:S04]  /*11020*/  BSSY B1, `(.L_x_436) ;  /* 0x0000006000017945 */ /* 0x000fe80003800000 */
[----:B------:R0:W-:Y:S01]  /*11030*/  @!P4 STG.E.U8 desc[UR36][R8.64+0x89], R95 ;  /* 0x0000895f0800c986 */ /* 0x0001e2000c101124 */
[----:B------:R-:W-:Y:S05]  /*11040*/  @P3 BRA `(.L_x_437) ;  /* 0x00000000000c3947 */ /* 0x000fea0003800000 */
[----:B------:R-:W0:Y:S02]  /*11050*/  LDG.E.U8 R16, desc[UR36][R14.64+0x90] ;  /* 0x000090240e107981 */ /* 0x000e24000c1e1100 */
[----:B0-----:R-:W-:-:S05]  /*11060*/  PRMT R3, R16, 0x8880, RZ ;  /* 0x0000888010037816 */ /* 0x001fca00000000ff */
[----:B------:R-:W-:-:S07]  /*11070*/  IMAD R2, R3, R18, RZ ;  /* 0x0000001203027224 */ /* 0x000fce00078e02ff */
.L_x_437:
[----:B------:R-:W-:Y:S05]  /*11080*/  BSYNC B1 ;  /* 0x0000000000017941 */ /* 0x000fea0003800000 */
.L_x_436:
[----:B0-----:R-:W-:Y:S01]  /*11090*/  @!P3 IMAD R3, R96, R17, R2 ;  /* 0x000000116003b224 */ /* 0x001fe200078e0202 */
[----:B------:R-:W-:Y:S04]  /*110a0*/  BSSY B1, `(.L_x_438) ;  /* 0x0000006000017945 */ /* 0x000fe80003800000 */
[----:B------:R0:W-:Y:S01]  /*110b0*/  @!P3 STG.E.U8 desc[UR36][R6.64+0x90], R3 ;  /* 0x000090030600b986 */ /* 0x0001e2000c101124 */
[----:B------:R-:W-:Y:S05]  /*110c0*/  @P5 BRA `(.L_x_439) ;  /* 0x00000000000c5947 */ /* 0x000fea0003800000 */
[----:B------:R-:W0:Y:S02]  /*110d0*/  LDG.E.U8 R16, desc[UR36][R14.64+0x91] ;  /* 0x000091240e107981 */ /* 0x000e24000c1e1100 */
[----:B0-----:R-:W-:-:S05]  /*110e0*/  PRMT R3, R16, 0x8880, RZ ;  /* 0x0000888010037816 */ /* 0x001fca00000000ff */
[----:B------:R-:W-:-:S07]  /*110f0*/  IMAD R2, R3, R18, RZ ;  /* 0x0000001203027224 */ /* 0x000fce00078e02ff */
.L_x_439:
[----:B------:R-:W-:Y:S05]  /*11100*/  BSYNC B1 ;  /* 0x0000000000017941 */ /* 0x000fea0003800000 */
.L_x_438:
[----:B------:R-:W-:Y:S01]  /*11110*/  @!P5 IMAD R97, R97, R17, R2 ;  /* 0x000000116161d224 */ /* 0x000fe200078e0202 */
[----:B------:R-:W-:Y:S04]  /*11120*/  BSSY B1, `(.L_x_440) ;  /* 0x0000006000017945 */ /* 0x000fe80003800000 */
[----:B------:R0:W-:Y:S01]  /*11130*/  @!P5 STG.E.U8 desc[UR36][R6.64+0x91], R97 ;  /* 0x000091610600d986 */ /* 0x0001e2000c101124 */
[----:B------:R-:W-:Y:S05]  /*11140*/  @P6 BRA `(.L_x_441) ;  /* 0x00000000000c6947 */ /* 0x000fea0003800000 */
[----:B------:R-:W0:Y:S02]  /*11150*/  LDG.E.U8 R16, desc[UR36][R156.64+0x90] ;  /* 0x000090249c107981 */ /* 0x000e24000c1e1100 */
[----:B0-----:R-:W-:-:S05]  /*11160*/  PRMT R3, R16, 0x8880, RZ ;  /* 0x0000888010037816 */ /* 0x001fca00000000ff */
[----:B------:R-:W-:-:S07]  /*11170*/  IMAD R2, R3, R18, RZ ;  /* 0x0000001203027224 */ /* 0x000fce00078e02ff */
.L_x_441:
[----:B------:R-:W-:Y:S05]  /*11180*/  BSYNC B1 ;  /* 0x0000000000017941 */ /* 0x000fea0003800000 */
.L_x_440:
[----:B0-----:R-:W-:Y:S01]  /*11190*/  @!P6 IMAD R3, R98, R17, R2 ;  /* 0x000000116203e224 */ /* 0x001fe200078e0202 */
[----:B------:R-:W-:Y:S04]  /*111a0*/  BSSY B1, `(.L_x_442) ;  /* 0x0000006000017945 */ /* 0x000fe80003800000 */
[----:B------:R0:W-:Y:S01]  /*111b0*/  @!P6 STG.E.U8 desc[UR36][R8.64+0x90], R3 ;  /* 0x000090030800e986 */ /* 0x0001e2000c101124 */
[----:B------:R-:W-:Y:S05]  /*111c0*/  @P1 BRA `(.L_x_443) ;  /* 0x00000000000c1947 */ /* 0x000fea0003800000 */
[----:B------:R-:W0:Y:S02]  /*111d0*/  LDG.E.U8 R16, desc[UR36][R156.64+0x91] ;  /* 0x000091249c107981 */ /* 0x000e24000c1e1100 */
[----:B0-----:R-:W-:-:S05]  /*111e0*/  PRMT R3, R16, 0x8880, RZ ;  /* 0x0000888010037816 */ /* 0x001fca00000000ff */
[----:B------:R-:W-:-:S07]  /*111f0*/  IMAD R2, R3, R18, RZ ;  /* 0x0000001203027224 */ /* 0x000fce00078e02ff */
.L_x_443:
[----:B------:R-:W-:Y:S05]  /*11200*/  BSYNC B1 ;  /* 0x0000000000017941 */ /* 0x000fea0003800000 */
.L_x_442:
        /* <DEDUP_REMOVED lines=12> */
.L_x_445:
[----:B------:R-:W-:Y:S05]  /*112d0*/  BSYNC B1 ;  /* 0x0000000000017941 */ /* 0x000fea0003800000 */
.L_x_444:
[----:B0-----:R-:W-:Y:S01]  /*112e0*/  @!P4 IMAD R3, R100, R17, R2 ;  /* 0x000000116403c224 */ /* 0x001fe200078e0202 */
[----:B------:R-:W-:Y:S04]  /*112f0*/  BSSY B1, `(.L_x_446) ;  /* 0x0000006000017945 */ /* 0x000fe80003800000 */
[----:B------:R0:W-:Y:S01]  /*11300*/  @!P4 STG.E.U8 desc[UR36][R6.64+0x98], R3 ;  /* 0x000098030600c986 */ /* 0x0001e2000c101124 */
[----:B------:R-:W-:Y:S05]  /*11310*/  @P3 BRA `(.L_x_447) ;  /* 0x00000000000c3947 */ /* 0x000fea0003800000 */
[----:B------:R-:W0:Y:S02]  /*11320*/  LDG.E.U8 R16, desc[UR36][R14.64+0x99] ;  /* 0x000099240e107981 */ /* 0x000e24000c1e1100 */
[----:B0-----:R-:W-:-:S05]  /*11330*/  PRMT R3, R16, 0x8880, RZ ;  /* 0x0000888010037816 */ /* 0x001fca00000000ff */
[----:B------:R-:W-:-:S07]  /*11340*/  IMAD R2, R3, R18, RZ ;  /* 0x0000001203027224 */ /* 0x000fce00078e02ff */
.L_x_447:
[----:B------:R-:W-:Y:S05]  /*11350*/  BSYNC B1 ;  /* 0x0000000000017941 */ /* 0x000fea0003800000 */
.L_x_446:
[----:B------:R-:W-:Y:S01]  /*11360*/  @!P3 IMAD R101, R101, R17, R2 ;  /* 0x000000116565b224 */ /* 0x000fe200078e0202 */
[----:B------:R-:W-:Y:S04]  /*11370*/  BSSY B1, `(.L_x_448) ;  /* 0x0000006000017945 */ /* 0x000fe80003800000 */
[----:B------:R0:W-:Y:S01]  /*11380*/  @!P3 STG.E.U8 desc[UR36][R6.64+0x99], R101 ;  /* 0x000099650600b986 */ /* 0x0001e2000c101124 */
[----:B------:R-:W-:Y:S05]  /*11390*/  @P5 BRA `(.L_x_449) ;  /* 0x00000000000c5947 */ /* 0x000fea0003800000 */
[----:B------:R-:W0:Y:S02]  /*113a0*/  LDG.E.U8 R16, desc[UR36][R156.64+0x98] ;  /* 0x000098249c107981 */ /* 0x000e24000c1e1100 */
[----:B0-----:R-:W-:-:S05]  /*113b0*/  PRMT R3, R16, 0x8880, RZ ;  /* 0x0000888010037816 */ /* 0x001fca00000000ff */
[----:B------:R-:W-:-:S07]  /*113c0*/  IMAD R2, R3, R18, RZ ;  /* 0x0000001203027224 */ /* 0x000fce00078e02ff */
.L_x_449:
[----:B------:R-:W-:Y:S05]  /*113d0*/  BSYNC B1 ;  /* 0x0000000000017941 */ /* 0x000fea0003800000 */
.L_x_448:
[----:B0-----:R-:W-:Y:S01]  /*113e0*/  @!P5 IMAD R3, R102, R17, R2 ;  /* 0x000000116603d224 */ /* 0x001fe200078e0202 */
[----:B------:R-:W-:Y:S04]  /*113f0*/  BSSY B1, `(.L_x_450) ;  /* 0x0000006000017945 */ /* 0x000fe80003800000 */
[----:B------:R0:W-:Y:S01]  /*11400*/  @!P5 STG.E.U8 desc[UR36][R8.64+0x98], R3 ;  /* 0x000098030800d986 */ /* 0x0001e2000c101124 */
[----:B------:R-:W-:Y:S05]  /*11410*/  @P6 BRA `(.L_x_451) ;  /* 0x00000000000c6947 */ /* 0x000fea0003800000 */
[----:B------:R-:W0:Y:S02]  /*11420*/  LDG.E.U8 R16, desc[UR36][R156.64+0x99] ;  /* 0x000099249c107981 */ /* 0x000e24000c1e1100 */
[----:B0-----:R-:W-:-:S05]  /*11430*/  PRMT R3, R16, 0x8880, RZ ;  /* 0x0000888010037816 */ /* 0x001fca00000000ff */
[----:B------:R-:W-:-:S07]  /*11440*/  IMAD R2, R3, R18, RZ ;  /* 0x0000001203027224 */ /* 0x000fce00078e02ff */
.L_x_451:
[----:B------:R-:W-:Y:S05]  /*11450*/  BSYNC B1 ;  /* 0x0000000000017941 */ /* 0x000fea0003800000 */
.L_x_450:
[----:B------:R-:W-:Y:S01]  /*11460*/  @!P6 IMAD R103, R103, R17, R2 ;  /* 0x000000116767e224 */ /* 0x000fe200078e0202 */
[----:B------:R-:W-:Y:S04]  /*11470*/  BSSY B1, `(.L_x_452) ;  /* 0x0000006000017945 */ /* 0x000fe80003800000 */
[----:B------:R0:W-:Y:S01]  /*11480*/  @!P6 STG.E.U8 desc[UR36][R8.64+0x99], R103 ;  /* 0x000099670800e986 */ /* 0x0001e2000c101124 */
[----:B------:R-:W-:Y:S05]  /*11490*/  @P1 BRA `(.L_x_453) ;  /* 0x00000000000c1947 */ /* 0x000fea0003800000 */
[----:B------:R-:W0:Y:S02]  /*114a0*/  LDG.E.U8 R16, desc[UR36][R14.64+0xa0] ;  /* 0x0000a0240e107981 */ /* 0x000e24000c1e1100 */
[----:B0-----:R-:W-:-:S05]  /*114b0*/  PRMT R3, R16, 0x8880, RZ ;  /* 0x0000888010037816 */ /* 0x001fca00000000ff */
[----:B------:R-:W-:-:S07]  /*114c0*/  IMAD R2, R3, R18, RZ ;  /* 0x0000001203027224 */ /* 0x000fce00078e02ff */
.L_x_453:
[----:B------:R-:W-:Y:S05]  /*114d0*/  BSYNC B1 ;  /* 0x0000000000017941 */ /* 0x000fea0003800000 */
.L_x_452:
        /* <DEDUP_REMOVED lines=12> */
.L_x_455:
[----:B------:R-:W-:Y:S05]  /*115a0*/  BSYNC B1 ;  /* 0x0000000000017941 */ /* 0x000fea0003800000 */
.L_x_454:
[----:B------:R-:W-:Y:S01]  /*115b0*/  @!P4 IMAD R105, R105, R17, R2 ;  /* 0x000000116969c224 */ /* 0x000fe200078e0202 */
[----:B------:R-:W-:Y:S04]  /*115c0*/  BSSY B1, `(.L_x_456) ;  /* 0x0000006000017945 */ /* 0x000fe80003800000 */
[----:B------:R0:W-:Y:S01]  /*115d0*/  @!P4 STG.E.U8 desc[UR36][R6.64+0xa1], R105 ;  /* 0x0000a1690600c986 */ /* 0x0001e2000c101124 */
[----:B------:R-:W-:Y:S05]  /*115e0*/  @P3 BRA `(.L_x_457) ;  /* 0x00000000000c3947 */ /* 0x000fea0003800000 */
[----:B------:R-:W0:Y:S02]  /*115f0*/  LDG.E.U8 R16, desc[UR36][R156.64+0xa0] ;  /* 0x0000a0249c107981 */ /* 0x000e24000c1e1100 */
[----:B0-----:R-:W-:-:S05]  /*11600*/  PRMT R3, R16, 0x8880, RZ ;  /* 0x0000888010037816 */ /* 0x001fca00000000ff */
[----:B------:R-:W-:-:S07]  /*11610*/  IMAD R2, R3, R18, RZ ;  /* 0x0000001203027224 */ /* 0x000fce00078e02ff */
.L_x_457:
[----:B------:R-:W-:Y:S05]  /*11620*/  BSYNC B1 ;  /* 0x0000000000017941 */ /* 0x000fea0003800000 */
.L_x_456:
[----:B0-----:R-:W-:Y:S01]  /*11630*/  @!P3 IMAD R3, R106, R17, R2 ;  /* 0x000000116a03b224 */ /* 0x001fe200078e0202 */
[----:B------:R-:W-:Y:S04]  /*11640*/  BSSY B1, `(.L_x_458) ;  /* 0x0000006000017945 */ /* 0x000fe80003800000 */
[----:B------:R0:W-:Y:S01]  /*11650*/  @!P3 STG.E.U8 desc[UR36][R8.64+0xa0], R3 ;  /* 0x0000a0030800b986 */ /* 0x0001e2000c101124 */
[----:B------:R-:W-:Y:S05]  /*11660*/  @P5 BRA `(.L_x_459) ;  /* 0x00000000000c5947 */ /* 0x000fea0003800000 */
[----:B------:R-:W0:Y:S02]  /*11670*/  LDG.E.U8 R16, desc[UR36][R156.64+0xa1] ;  /* 0x0000a1249c107981 */ /* 0x000e24000c1e1100 */
[----:B0-----:R-:W-:-:S05]  /*11680*/  PRMT R3, R16, 0x8880, RZ ;  /* 0x0000888010037816 */ /* 0x001fca00000000ff */
[----:B------:R-:W-:-:S07]  /*11690*/  IMAD R2, R3, R18, RZ ;  /* 0x0000001203027224 */ /* 0x000fce00078e02ff */
.L_x_459:
[----:B------:R-:W-:Y:S05]  /*116a0*/  BSYNC B1 ;  /* 0x0000000000017941 */ /* 0x000fea0003800000 */
.L_x_458:
[----:B------:R-:W-:Y:S01]  /*116b0*/  @!P5 IMAD R107, R107, R17, R2 ;  /* 0x000000116b6bd224 */ /* 0x000fe200078e0202 */
[----:B------:R-:W-:Y:S04]  /*116c0*/  BSSY B1, `(.L_x_460) ;  /* 0x0000006000017945 */ /* 0x000fe80003800000 */
[----:B------:R0:W-:Y:S01]  /*116d0*/  @!P5 STG.E.U8 desc[UR36][R8.64+0xa1], R107 ;  /* 0x0000a16b0800d986 */ /* 0x0001e2000c101124 */
[----:B------:R-:W-:Y:S05]  /*116e0*/  @P6 BRA `(.L_x_461) ;  /* 0x00000000000c6947 */ /* 0x000fea0003800000 */
[----:B------:R-:W0:Y:S02]  /*116f0*/  LDG.E.U8 R16, desc[UR36][R14.64+0xa8] ;  /* 0x0000a8240e107981 */ /* 0x000e24000c1e1100 */
[----:B0-----:R-:W-:-:S05]  /*11700*/  PRMT R3, R16, 0x8880, RZ ;  /* 0x0000888010037816 */ /* 0x001fca00000000ff */
[----:B------:R-:W-:-:S07]  /*11710*/  IMAD R2, R3, R18, RZ ;  /* 0x0000001203027224 */ /* 0x000fce00078e02ff */
.L_x_461:
[----:B------:R-:W-:Y:S05]  /*11720*/  BSYNC B1 ;  /* 0x0000000000017941 */ /* 0x000fea0003800000 */
.L_x_460:
[----:B0-----:R-:W-:Y:S01]  /*11730*/  @!P6 IMAD R3, R108, R17, R2 ;  /* 0x000000116c03e224 */ /* 0x001fe200078e0202 */
[----:B------:R-:W-:Y:S04]  /*11740*/  BSSY B1, `(.L_x_462) ;  /* 0x0000006000017945 */ /* 0x000fe80003800000 */
[----:B------:R0:W-:Y:S01]  /*11750*/  @!P6 STG.E.U8 desc[UR36][R6.64+0xa8], R3 ;  /* 0x0000a8030600e986 */ /* 0x0001e2000c101124 */
[----:B------:R-:W-:Y:S05]  /*11760*/  @P1 BRA `(.L_x_463) ;  /* 0x00000000000c1947 */ /* 0x000fea0003800000 */
[----:B------:R-:W0:Y:S02]  /*11770*/  LDG.E.U8 R16, desc[UR36][R14.64+0xa9] ;  /* 0x0000a9240e107981 */ /* 0x000e24000c1e1100 */
[----:B0-----:R-:W-:-:S05]  /*11780*/  PRMT R3, R16, 0x8880, RZ ;  /* 0x0000888010037816 */ /* 0x001fca00000000ff */
[----:B------:R-:W-:-:S07]  /*11790*/  IMAD R2, R3, R18, RZ ;  /* 0x0000001203027224 */ /* 0x000fce00078e02ff */
.L_x_463:
[----:B------:R-:W-:Y:S05]  /*117a0*/  BSYNC B1 ;  /* 0x0000000000017941 */ /* 0x000fea0003800000 */
.L_x_462:
        /* <DEDUP_REMOVED lines=12> */
.L_x_465:
[----:B------:R-:W-:Y:S05]  /*11870*/  BSYNC B1 ;  /* 0x0000000000017941 */ /* 0x000fea0003800000 */
.L_x_464:
[----:B0-----:R-:W-:Y:S01]  /*11880*/  @!P4 IMAD R3, R110, R17, R2 ;  /* 0x000000116e03c224 */ /* 0x001fe200078e0202 */
[----:B------:R-:W-:Y:S04]  /*11890*/  BSSY B1, `(.L_x_466) ;  /* 0x0000006000017945 */ /* 0x000fe80003800000 */
[----:B------:R0:W-:Y:S01]  /*118a0*/  @!P4 STG.E.U8 desc[UR36][R8.64+0xa8], R3 ;  /* 0x0000a8030800c986 */ /* 0x0001e2000c101124 */
[----:B------:R-:W-:Y:S05]  /*118b0*/  @P3 BRA `(.L_x_467) ;  /* 0x00000000000c3947 */ /* 0x000fea0003800000 */
[----:B------:R-:W0:Y:S02]  /*118c0*/  LDG.E.U8 R16, desc[UR36][R156.64+0xa9] ;  /* 0x0000a9249c107981 */ /* 0x000e24000c1e1100 */
[----:B0-----:R-:W-:-:S05]  /*118d0*/  PRMT R3, R16, 0x8880, RZ ;  /* 0x0000888010037816 */ /* 0x001fca00000000ff */
[----:B------:R-:W-:-:S07]  /*118e0*/  IMAD R2, R3, R18, RZ ;  /* 0x0000001203027224 */ /* 0x000fce00078e02ff */
.L_x_467:
[----:B------:R-:W-:Y:S05]  /*118f0*/  BSYNC B1 ;  /* 0x0000000000017941 */ /* 0x000fea0003800000 */
.L_x_466:
[----:B------:R-:W-:Y:S01]  /*11900*/  @!P3 IMAD R111, R111, R17, R2 ;  /* 0x000000116f6fb224 */ /* 0x000fe200078e0202 */
[----:B------:R-:W-:Y:S04]  /*11910*/  BSSY B1, `(.L_x_468) ;  /* 0x0000006000017945 */ /* 0x000fe80003800000 */
[----:B------:R0:W-:Y:S01]  /*11920*/  @!P3 STG.E.U8 desc[UR36][R8.64+0xa9], R111 ;  /* 0x0000a96f0800b986 */ /* 0x0001e2000c101124 */
[----:B------:R-:W-:Y:S05]  /*11930*/  @P5 BRA `(.L_x_469) ;  /* 0x00000000000c5947 */ /* 0x000fea0003800000 */
[----:B------:R-:W0:Y:S02]  /*11940*/  LDG.E.U8 R16, desc[UR36][R14.64+0xb0] ;  /* 0x0000b0240e107981 */ /* 0x000e24000c1e1100 */
[----:B0-----:R-:W-:-:S05]  /*11950*/  PRMT R3, R16, 0x8880, RZ ;  /* 0x0000888010037816 */ /* 0x001fca00000000ff */
[----:B------:R-:W-:-:S07]  /*11960*/  IMAD R2, R3, R18, RZ ;  /* 0x0000001203027224 */ /* 0x000fce00078e02ff */
.L_x_469:
[----:B------:R-:W-:Y:S05]  /*11970*/  BSYNC B1 ;  /* 0x0000000000017941 */ /* 0x000fea0003800000 */
.L_x_468:
[----:B0-----:R-:W-:Y:S01]  /*11980*/  @!P5 IMAD R3, R112, R17, R2 ;  /* 0x000000117003d224 */ /* 0x001fe200078e0202 */
[----:B------:R-:W-:Y:S04]  /*11990*/  BSSY B1, `(.L_x_470) ;  /* 0x0000006000017945 */ /* 0x000fe80003800000 */
[----:B------:R0:W-:Y:S01]  /*119a0*/  @!P5 STG.E.U8 desc[UR36][R6.64+0xb0], R3 ;  /* 0x0000b0030600d986 */ /* 0x0001e2000c101124 */
[----:B------:R-:W-:Y:S05]  /*119b0*/  @P6 BRA `(.L_x_471) ;  /* 0x00000000000c6947 */ /* 0x000fea0003800000 */
[----:B------:R-:W0:Y:S02]  /*119c0*/  LDG.E.U8 R16, desc[UR36][R14.64+0xb1] ;  /* 0x0000b1240e107981 */ /* 0x000e24000c1e1100 */
[----:B0-----:R-:W-:-:S05]  /*119d0*/  PRMT R3, R16, 0x8880, RZ ;  /* 0x0000888010037816 */ /* 0x001fca00000000ff */
[----:B------:R-:W-:-:S07]  /*119e0*/  IMAD R2, R3, R18, RZ ;  /* 0x0000001203027224 */ /* 0x000fce00078e02ff */
.L_x_471:
[----:B------:R-:W-:Y:S05]  /*119f0*/  BSYNC B1 ;  /* 0x0000000000017941 */ /* 0x000fea0003800000 */
.L_x_470:
[----:B------:R-:W-:Y:S01]  /*11a00*/  @!P6 IMAD R113, R113, R17, R2 ;  /* 0x000000117171e224 */ /* 0x000fe200078e0202 */
[----:B------:R-:W-:Y:S04]  /*11a10*/  BSSY B1, `(.L_x_472) ;  /* 0x0000006000017945 */ /* 0x000fe80003800000 */
[----:B------:R0:W-:Y:S01]  /*11a20*/  @!P6 STG.E.U8 desc[UR36][R6.64+0xb1], R113 ;  /* 0x0000b1710600e986 */ /* 0x0001e2000c101124 */
[----:B------:R-:W-:Y:S05]  /*11a30*/  @P1 BRA `(.L_x_473) ;  /* 0x00000000000c1947 */ /* 0x000fea0003800000 */
[----:B------:R-:W0:Y:S02]  /*11a40*/  LDG.E.U8 R16, desc[UR36][R156.64+0xb0] ;  /* 0x0000b0249c107981 */ /* 0x000e24000c1e1100 */
[----:B0-----:R-:W-:-:S05]  /*11a50*/  PRMT R3, R16, 0x8880, RZ ;  /* 0x0000888010037816 */ /* 0x001fca00000000ff */
[----:B------:R-:W-:-:S07]  /*11a60*/  IMAD R2, R3, R18, RZ ;  /* 0x0000001203027224 */ /* 0x000fce00078e02ff */
.L_x_473:
[----:B------:R-:W-:Y:S05]  /*11a70*/  BSYNC B1 ;  /* 0x0000000000017941 */ /* 0x000fea0003800000 */
.L_x_472:
        /* <DEDUP_REMOVED lines=12> */
.L_x_475:
[----:B------:R-:W-:Y:S05]  /*11b40*/  BSYNC B1 ;  /* 0x0000000000017941 */ /* 0x000fea0003800000 */
.L_x_474:
[----:B------:R-:W-:Y:S01]  /*11b50*/  @!P4 IMAD R115, R115, R17, R2 ;  /* 0x000000117373c224 */ /* 0x000fe200078e0202 */
[----:B------:R-:W-:Y:S04]  /*11b60*/  BSSY B1, `(.L_x_476) ;  /* 0x0000006000017945 */ /* 0x000fe80003800000 */
[----:B------:R0:W-:Y:S01]  /*11b70*/  @!P4 STG.E.U8 desc[UR36][R8.64+0xb1], R115 ;  /* 0x0000b1730800c986 */ /* 0x0001e2000c101124 */
[----:B------:R-:W-:Y:S05]  /*11b80*/  @P3 BRA `(.L_x_477) ;  /* 0x00000000000c3947 */ /* 0x000fea0003800000 */
[----:B------:R-:W0:Y:S02]  /*11b90*/  LDG.E.U8 R16, desc[UR36][R14.64+0xb8] ;  /* 0x0000b8240e107981 */ /* 0x000e24000c1e1100 */
[----:B0-----:R-:W-:-:S05]  /*11ba0*/  PRMT R3, R16, 0x8880, RZ ;  /* 0x0000888010037816 */ /* 0x001fca00000000ff */
[----:B------:R-:W-:-:S07]  /*11bb0*/  IMAD R2, R3, R18, RZ ;  /* 0x0000001203027224 */ /* 0x000fce00078e02ff */
.L_x_477:
[----:B------:R-:W-:Y:S05]  /*11bc0*/  BSYNC B1 ;  /* 0x0000000000017941 */ /* 0x000fea0003800000 */
.L_x_476:
[----:B0-----:R-:W-:Y:S01]  /*11bd0*/  @!P3 IMAD R3, R116, R17, R2 ;  /* 0x000000117403b224 */ /* 0x001fe200078e0202 */
[----:B------:R-:W-:Y:S04]  /*11be0*/  BSSY B1, `(.L_x_478) ;  /* 0x0000006000017945 */ /* 0x000fe80003800000 */
[----:B------:R0:W-:Y:S01]  /*11bf0*/  @!P3 STG.E.U8 desc[UR36][R6.64+0xb8], R3 ;  /* 0x0000b8030600b986 */ /* 0x0001e2000c101124 */
[----:B------:R-:W-:Y:S05]  /*11c00*/  @P5 BRA `(.L_x_479) ;  /* 0x00000000000c5947 */ /* 0x000fea0003800000 */
[----:B------:R-:W0:Y:S02]  /*11c10*/  LDG.E.U8 R16, desc[UR36][R14.64+0xb9] ;  /* 0x0000b9240e107981 */ /* 0x000e24000c1e1100 */
[----:B0-----:R-:W-:-:S05]  /*11c20*/  PRMT R3, R16, 0x8880, RZ ;  /* 0x0000888010037816 */ /* 0x001fca00000000ff */
[----:B------:R-:W-:-:S07]  /*11c30*/  IMAD R2, R3, R18, RZ ;  /* 0x0000001203027224 */ /* 0x000fce00078e02ff */
.L_x_479:
[----:B------:R-:W-:Y:S05]  /*11c40*/  BSYNC B1 ;  /* 0x0000000000017941 */ /* 0x000fea0003800000 */
.L_x_478:
[----:B------:R-:W-:Y:S01]  /*11c50*/  @!P5 IMAD R117, R117, R17, R2 ;  /* 0x000000117575d224 */ /* 0x000fe200078e0202 */
[----:B------:R-:W-:Y:S04]  /*11c60*/  BSSY B1, `(.L_x_480) ;  /* 0x0000006000017945 */ /* 0x000fe80003800000 */
[----:B------:R0:W-:Y:S01]  /*11c70*/  @!P5 STG.E.U8 desc[UR36][R6.64+0xb9], R117 ;  /* 0x0000b9750600d986 */ /* 0x0001e2000c101124 */
[----:B------:R-:W-:Y:S05]  /*11c80*/  @P6 BRA `(.L_x_481) ;  /* 0x00000000000c6947 */ /* 0x000fea0003800000 */
[----:B------:R-:W0:Y:S02]  /*11c90*/  LDG.E.U8 R16, desc[UR36][R156.64+0xb8] ;  /* 0x0000b8249c107981 */ /* 0x000e24000c1e1100 */
[----:B0-----:R-:W-:-:S05]  /*11ca0*/  PRMT R3, R16, 0x8880, RZ ;  /* 0x0000888010037816 */ /* 0x001fca00000000ff */
[----:B------:R-:W-:-:S07]  /*11cb0*/  IMAD R2, R3, R18, RZ ;  /* 0x0000001203027224 */ /* 0x000fce00078e02ff */
.L_x_481:
[----:B------:R-:W-:Y:S05]  /*11cc0*/  BSYNC B1 ;  /* 0x0000000000017941 */ /* 0x000fea0003800000 */
.L_x_480:
[----:B0-----:R-:W-:Y:S01]  /*11cd0*/  @!P6 IMAD R3, R118, R17, R2 ;  /* 0x000000117603e224 */ /* 0x001fe200078e0202 */
[----:B------:R-:W-:Y:S04]  /*11ce0*/  BSSY B1, `(.L_x_482) ;  /* 0x0000006000017945 */ /* 0x000fe80003800000 */
[----:B------:R0:W-:Y:S01]  /*11cf0*/  @!P6 STG.E.U8 desc[UR36][R8.64+0xb8], R3 ;  /* 0x0000b8030800e986 */ /* 0x0001e2000c101124 */
[----:B------:R-:W-:Y:S05]  /*11d00*/  @P1 BRA `(.L_x_483) ;  /* 0x00000000000c1947 */ /* 0x000fea0003800000 */
[----:B------:R-:W0:Y:S02]  /*11d10*/  LDG.E.U8 R16, desc[UR36][R156.64+0xb9] ;  /* 0x0000b9249c107981 */ /* 0x000e24000c1e1100 */
[----:B0-----:R-:W-:-:S05]  /*11d20*/  PRMT R3, R16, 0x8880, RZ ;  /* 0x0000888010037816 */ /* 0x001fca00000000ff */
[----:B------:R-:W-:-:S07]  /*11d30*/  IMAD R2, R3, R18, RZ ;  /* 0x0000001203027224 */ /* 0x000fce00078e02ff */
.L_x_483:
[----:B------:R-:W-:Y:S05]  /*11d40*/  BSYNC B1 ;  /* 0x0000000000017941 */ /* 0x000fea0003800000 */
.L_x_482:
        /* <DEDUP_REMOVED lines=12> */
.L_x_485:
[----:B------:R-:W-:Y:S05]  /*11e10*/  BSYNC B1 ;  /* 0x0000000000017941 */ /* 0x000fea0003800000 */
.L_x_484:
[----:B0-----:R-:W-:Y:S01]  /*11e20*/  @!P4 IMAD R3, R120, R17, R2 ;  /* 0x000000117803c224 */ /* 0x001fe200078e0202 */
[----:B------:R-:W-:Y:S04]  /*11e30*/  BSSY B1, `(.L_x_486) ;  /* 0x0000006000017945 */ /* 0x000fe80003800000 */
[----:B------:R0:W-:Y:S01]  /*11e40*/  @!P4 STG.E.U8 desc[UR36][R6.64+0xc0], R3 ;  /* 0x0000c0030600c986 */ /* 0x0001e2000c101124 */
[----:B------:R-:W-:Y:S05]  /*11e50*/  @P3 BRA `(.L_x_487) ;  /* 0x00000000000c3947 */ /* 0x000fea0003800000 */
[----:B------:R-:W0:Y:S02]  /*11e60*/  LDG.E.U8 R16, desc[UR36][R14.64+0xc1] ;  /* 0x0000c1240e107981 */ /* 0x000e24000c1e1100 */
[----:B0-----:R-:W-:-:S05]  /*11e70*/  PRMT R3, R16, 0x8880, RZ ;  /* 0x0000888010037816 */ /* 0x001fca00000000ff */
[----:B------:R-:W-:-:S07]  /*11e80*/  IMAD R2, R3, R18, RZ ;  /* 0x0000001203027224 */ /* 0x000fce00078e02ff */
.L_x_487:
[----:B------:R-:W-:Y:S05]  /*11e90*/  BSYNC B1 ;  /* 0x0000000000017941 */ /* 0x000fea0003800000 */
.L_x_486:
[----:B------:R-:W-:Y:S01]  /*11ea0*/  @!P3 IMAD R121, R121, R17, R2 ;  /* 0x000000117979b224 */ /* 0x000fe200078e0202 */
[----:B------:R-:W-:Y:S04]  /*11eb0*/  BSSY B1, `(.L_x_488) ;  /* 0x0000006000017945 */ /* 0x000fe80003800000 */
[----:B------:R0:W-:Y:S01]  /*11ec0*/  @!P3 STG.E.U8 desc[UR36][R6.64+0xc1], R121 ;  /* 0x0000c1790600b986 */ /* 0x0001e2000c101124 */
[----:B------:R-:W-:Y:S05]  /*11ed0*/  @P5 BRA `(.L_x_489) ;  /* 0x00000000000c5947 */ /* 0x000fea0003800000 */
[----:B------:R-:W0:Y:S02]  /*11ee0*/  LDG.E.U8 R16, desc[UR36][R156.64+0xc0] ;  /* 0x0000c0249c107981 */ /* 0x000e24000c1e1100 */
[----:B0-----:R-:W-:-:S05]  /*11ef0*/  PRMT R3, R16, 0x8880, RZ ;  /* 0x0000888010037816 */ /* 0x001fca00000000ff */
[----:B------:R-:W-:-:S07]  /*11f00*/  IMAD R2, R3, R18, RZ ;  /* 0x0000001203027224 */ /* 0x000fce00078e02ff */
.L_x_489:
[----:B------:R-:W-:Y:S05]  /*11f10*/  BSYNC B1 ;  /* 0x0000000000017941 */ /* 0x000fea0003800000 */
.L_x_488:
[----:B0-----:R-:W-:Y:S01]  /*11f20*/  @!P5 IMAD R3, R122, R17, R2 ;  /* 0x000000117a03d224 */ /* 0x001fe200078e0202 */
[----:B------:R-:W-:Y:S04]  /*11f30*/  BSSY B1, `(.L_x_490) ;  /* 0x0000006000017945 */ /* 0x000fe80003800000 */
[----:B------:R0:W-:Y:S01]  /*11f40*/  @!P5 STG.E.U8 desc[UR36][R8.64+0xc0], R3 ;  /* 0x0000c0030800d986 */ /* 0x0001e2000c101124 */
[----:B------:R-:W-:Y:S05]  /*11f50*/  @P6 BRA `(.L_x_491) ;  /* 0x00000000000c6947 */ /* 0x000fea0003800000 */
[----:B------:R-:W0:Y:S02]  /*11f60*/  LDG.E.U8 R16, desc[UR36][R156.64+0xc1] ;  /* 0x0000c1249c107981 */ /* 0x000e24000c1e1100 */
[----:B0-----:R-:W-:-:S05]  /*11f70*/  PRMT R3, R16, 0x8880, RZ ;  /* 0x0000888010037816 */ /* 0x001fca00000000ff */
[----:B------:R-:W-:-:S07]  /*11f80*/  IMAD R2, R3, R18, RZ ;  /* 0x0000001203027224 */ /* 0x000fce00078e02ff */
.L_x_491:
[----:B------:R-:W-:Y:S05]  /*11f90*/  BSYNC B1 ;  /* 0x0000000000017941 */ /* 0x000fea0003800000 */
.L_x_490:
[----:B------:R-:W-:Y:S01]  /*11fa0*/  @!P6 IMAD R123, R123, R17, R2 ;  /* 0x000000117b7be224 */ /* 0x000fe200078e0202 */
[----:B------:R-:W-:Y:S04]  /*11fb0*/  BSSY B1, `(.L_x_492) ;  /* 0x0000006000017945 */ /* 0x000fe80003800000 */
[----:B------:R0:W-:Y:S01]  /*11fc0*/  @!P6 STG.E.U8 desc[UR36][R8.64+0xc1], R123 ;  /* 0x0000c17b0800e986 */ /* 0x0001e2000c101124 */
[----:B------:R-:W-:Y:S05]  /*11fd0*/  @P1 BRA `(.L_x_493) ;  /* 0x00000000000c1947 */ /* 0x000fea0003800000 */
[----:B------:R-:W0:Y:S02]  /*11fe0*/  LDG.E.U8 R16, desc[UR36][R14.64+0xc8] ;  /* 0x0000c8240e107981 */ /* 0x000e24000c1e1100 */
[----:B0-----:R-:W-:-:S05]  /*11ff0*/  PRMT R3, R16, 0x8880, RZ ;  /* 0x0000888010037816 */ /* 0x001fca00000000ff */
[----:B------:R-:W-:-:S07]  /*12000*/  IMAD R2, R3, R18, RZ ;  /* 0x0000001203027224 */ /* 0x000fce00078e02ff */
.L_x_493:
[----:B------:R-:W-:Y:S05]  /*12010*/  BSYNC B1 ;  /* 0x0000000000017941 */ /* 0x000fea0003800000 */
.L_x_492:
        /* <DEDUP_REMOVED lines=12> */
.L_x_495:
[----:B------:R-:W-:Y:S05]  /*120e0*/  BSYNC B1 ;  /* 0x0000000000017941 */ /* 0x000fea0003800000 */
.L_x_494:
[----:B------:R-:W-:Y:S01]  /*120f0*/  @!P4 IMAD R125, R125, R17, R2 ;  /* 0x000000117d7dc224 */ /* 0x000fe200078e0202 */
[----:B------:R-:W-:Y:S04]  /*12100*/  BSSY B1, `(.L_x_496) ;  /* 0x0000006000017945 */ /* 0x000fe80003800000 */
[----:B------:R0:W-:Y:S01]  /*12110*/  @!P4 STG.E.U8 desc[UR36][R6.64+0xc9], R125 ;  /* 0x0000c97d0600c986 */ /* 0x0001e2000c101124 */
[----:B------:R-:W-:Y:S05]  /*12120*/  @P3 BRA `(.L_x_497) ;  /* 0x00000000000c3947 */ /* 0x000fea0003800000 */
[----:B------:R-:W0:Y:S02]  /*12130*/  LDG.E.U8 R16, desc[UR36][R156.64+0xc8] ;  /* 0x0000c8249c107981 */ /* 0x000e24000c1e1100 */
[----:B0-----:R-:W-:-:S05]  /*12140*/  PRMT R3, R16, 0x8880, RZ ;  /* 0x0000888010037816 */ /* 0x001fca00000000ff */
[----:B------:R-:W-:-:S07]  /*12150*/  IMAD R2, R3, R18, RZ ;  /* 0x0000001203027224 */ /* 0x000fce00078e02ff */
.L_x_497:
[----:B------:R-:W-:Y:S05]  /*12160*/  BSYNC B1 ;  /* 0x0000000000017941 */ /* 0x000fea0003800000 */
.L_x_496:
[----:B0-----:R-:W-:Y:S01]  /*12170*/  @!P3 IMAD R3, R126, R17, R2 ;  /* 0x000000117e03b224 */ /* 0x001fe200078e0202 */
[----:B------:R-:W-:Y:S04]  /*12180*/  BSSY B1, `(.L_x_498) ;  /* 0x0000006000017945 */ /* 0x000fe80003800000 */
[----:B------:R0:W-:Y:S01]  /*12190*/  @!P3 STG.E.U8 desc[UR36][R8.64+0xc8], R3 ;  /* 0x0000c8030800b986 */ /* 0x0001e2000c101124 */
[----:B------:R-:W-:Y:S05]  /*121a0*/  @P5 BRA `(.L_x_499) ;  /* 0x00000000000c5947 */ /* 0x000fea0003800000 */
[----:B------:R-:W0:Y:S02]  /*121b0*/  LDG.E.U8 R16, desc[UR36][R156.64+0xc9] ;  /* 0x0000c9249c107981 */ /* 0x000e24000c1e1100 */
[----:B0-----:R-:W-:-:S05]  /*121c0*/  PRMT R3, R16, 0x8880, RZ ;  /* 0x0000888010037816 */ /* 0x001fca00000000ff */
[----:B------:R-:W-:-:S07]  /*121d0*/  IMAD R2, R3, R18, RZ ;  /* 0x0000001203027224 */ /* 0x000fce00078e02ff */
.L_x_499:
[----:B------:R-:W-:Y:S05]  /*121e0*/  BSYNC B1 ;  /* 0x0000000000017941 */ /* 0x000fea0003800000 */
.L_x_498:
[----:B------:R-:W-:Y:S01]  /*121f0*/  @!P5 IMAD R127, R127, R17, R2 ;  /* 0x000000117f7fd224 */ /* 0x000fe200078e0202 */
[----:B------:R-:W-:Y:S04]  /*12200*/  BSSY B1, `(.L_x_500) ;  /* 0x0000006000017945 */ /* 0x000fe80003800000 */
[----:B------:R0:W-:Y:S01]  /*12210*/  @!P5 STG.E.U8 desc[UR36][R8.64+0xc9], R127 ;  /* 0x0000c97f0800d986 */ /* 0x0001e2000c101124 */
[----:B------:R-:W-:Y:S05]  /*12220*/  @P6 BRA `(.L_x_501) ;  /* 0x00000000000c6947 */ /* 0x000fea0003800000 */
[----:B------:R-:W0:Y:S02]  /*12230*/  LDG.E.U8 R16, desc[UR36][R14.64+0xd0] ;  /* 0x0000d0240e107981 */ /* 0x000e24000c1e1100 */
[----:B0-----:R-:W-:-:S05]  /*12240*/  PRMT R3, R16, 0x8880, RZ ;  /* 0x0000888010037816 */ /* 0x001fca00000000ff */
[----:B------:R-:W-:-:S07]  /*12250*/  IMAD R2, R3, R18, RZ ;  /* 0x0000001203027224 */ /* 0x000fce00078e02ff */
.L_x_501:
[----:B------:R-:W-:Y:S05]  /*12260*/  BSYNC B1 ;  /* 0x0000000000017941 */ /* 0x000fea0003800000 */
.L_x_500:
[----:B0-----:R-:W-:Y:S01]  /*12270*/  @!P6 IMAD R3, R128, R17, R2 ;  /* 0x000000118003e224 */ /* 0x001fe200078e0202 */
[----:B------:R-:W-:Y:S04]  /*12280*/  BSSY B1, `(.L_x_502) ;  /* 0x0000006000017945 */ /* 0x000fe80003800000 */
[----:B------:R0:W-:Y:S01]  /*12290*/  @!P6 STG.E.U8 desc[UR36][R6.64+0xd0], R3 ;  /* 0x0000d0030600e986 */ /* 0x0001e2000c101124 */
[----:B------:R-:W-:Y:S05]  /*122a0*/  @P1 BRA `(.L_x_503) ;  /* 0x00000000000c1947 */ /* 0x000fea0003800000 */
[----:B------:R-:W0:Y:S02]  /*122b0*/  LDG.E.U8 R16, desc[UR36][R14.64+0xd1] ;  /* 0x0000d1240e107981 */ /* 0x000e24000c1e1100 */
[----:B0-----:R-:W-:-:S05]  /*122c0*/  PRMT R3, R16, 0x8880, RZ ;  /* 0x0000888010037816 */ /* 0x001fca00000000ff */
[----:B------:R-:W-:-:S07]  /*122d0*/  IMAD R2, R3, R18, RZ ;  /* 0x0000001203027224 */ /* 0x000fce00078e02ff */
.L_x_503:
[----:B------:R-:W-:Y:S05]  /*122e0*/  BSYNC B1 ;  /* 0x0000000000017941 */ /* 0x000fea0003800000 */
.L_x_502:
        /* <DEDUP_REMOVED lines=12> */
.L_x_505:
[----:B------:R-:W-:Y:S05]  /*123b0*/  BSYNC B1 ;  /* 0x0000000000017941 */ /* 0x000fea0003800000 */
.L_x_504:
[----:B0-----:R-:W-:Y:S01]  /*123c0*/  @!P4 IMAD R3, R130, R17, R2 ;  /* 0x000000118203c224 */ /* 0x001fe200078e0202 */
[----:B------:R-:W-:Y:S04]  /*123d0*/  BSSY B1, `(.L_x_506) ;  /* 0x0000006000017945 */ /* 0x000fe80003800000 */
[----:B------:R0:W-:Y:S01]  /*123e0*/  @!P4 STG.E.U8 desc[UR36][R8.64+0xd0], R3 ;  /* 0x0000d0030800c986 */ /* 0x0001e2000c101124 */
[----:B------:R-:W-:Y:S05]  /*123f0*/  @P3 BRA `(.L_x_507) ;  /* 0x00000000000c3947 */ /* 0x000fea0003800000 */
[----:B------:R-:W0:Y:S02]  /*12400*/  LDG.E.U8 R16, desc[UR36][R156.64+0xd1] ;  /* 0x0000d1249c107981 */ /* 0x000e24000c1e1100 */
[----:B0-----:R-:W-:-:S05]  /*12410*/  PRMT R3, R16, 0x8880, RZ ;  /* 0x0000888010037816 */ /* 0x001fca00000000ff */
[----:B------:R-:W-:-:S07]  /*12420*/  IMAD R2, R3, R18, RZ ;  /* 0x0000001203027224 */ /* 0x000fce00078e02ff */
.L_x_507:
[----:B------:R-:W-:Y:S05]  /*12430*/  BSYNC B1 ;  /* 0x0000000000017941 */ /* 0x000fea0003800000 */
.L_x_506:
[----:B------:R-:W-:Y:S01]  /*12440*/  @!P3 IMAD R131, R131, R17, R2 ;  /* 0x000000118383b224 */ /* 0x000fe200078e0202 */
[----:B------:R-:W-:Y:S04]  /*12450*/  BSSY B1, `(.L_x_508) ;  /* 0x0000006000017945 */ /* 0x000fe80003800000 */
[----:B------:R0:W-:Y:S01]  /*12460*/  @!P3 STG.E.U8 desc[UR36][R8.64+0xd1], R131 ;  /* 0x0000d1830800b986 */ /* 0x0001e2000c101124 */
[----:B------:R-:W-:Y:S05]  /*12470*/  @P5 BRA `(.L_x_509) ;  /* 0x00000000000c5947 */ /* 0x000fea0003800000 */
[----:B------:R-:W0:Y:S02]  /*12480*/  LDG.E.U8 R16, desc[UR36][R14.64+0xd8] ;  /* 0x0000d8240e107981 */ /* 0x000e24000c1e1100 */
[----:B0-----:R-:W-:-:S05]  /*12490*/  PRMT R3, R16, 0x8880, RZ ;  /* 0x0000888010037816 */ /* 0x001fca00000000ff */
[----:B------:R-:W-:-:S07]  /*124a0*/  IMAD R2, R3, R18, RZ ;  /* 0x0000001203027224 */ /* 0x000fce00078e02ff */
.L_x_509:
[----:B------:R-:W-:Y:S05]  /*124b0*/  BSYNC B1 ;  /* 0x0000000000017941 */ /* 0x000fea0003800000 */
.L_x_508:
[----:B0-----:R-:W-:Y:S01]  /*124c0*/  @!P5 IMAD R3, R132, R17, R2 ;  /* 0x000000118403d224 */ /* 0x001fe200078e0202 */
[----:B------:R-:W-:Y:S04]  /*124d0*/  BSSY B1, `(.L_x_510) ;  /* 0x0000006000017945 */ /* 0x000fe80003800000 */
[----:B------:R0:W-:Y:S01]  /*124e0*/  @!P5 STG.E.U8 desc[UR36][R6.64+0xd8], R3 ;  /* 0x0000d8030600d986 */ /* 0x0001e2000c101124 */
[----:B------:R-:W-:Y:S05]  /*124f0*/  @P6 BRA `(.L_x_511) ;  /* 0x00000000000c6947 */ /* 0x000fea0003800000 */
[----:B------:R-:W0:Y:S02]  /*12500*/  LDG.E.U8 R16, desc[UR36][R14.64+0xd9] ;  /* 0x0000d9240e107981 */ /* 0x000e24000c1e1100 */
[----:B0-----:R-:W-:-:S05]  /*12510*/  PRMT R3, R16, 0x8880, RZ ;  /* 0x0000888010037816 */ /* 0x001fca00000000ff */
[----:B------:R-:W-:-:S07]  /*12520*/  IMAD R2, R3, R18, RZ ;  /* 0x0000001203027224 */ /* 0x000fce00078e02ff */
.L_x_511:
[----:B------:R-:W-:Y:S05]  /*12530*/  BSYNC B1 ;  /* 0x0000000000017941 */ /* 0x000fea0003800000 */
.L_x_510:
[----:B------:R-:W-:Y:S01]  /*12540*/  @!P6 IMAD R133, R133, R17, R2 ;  /* 0x000000118585e224 */ /* 0x000fe200078e0202 */
[----:B------:R-:W-:Y:S04]  /*12550*/  BSSY B1, `(.L_x_512) ;  /* 0x0000006000017945 */ /* 0x000fe80003800000 */
[----:B------:R0:W-:Y:S01]  /*12560*/  @!P6 STG.E.U8 desc[UR36][R6.64+0xd9], R133 ;  /* 0x0000d9850600e986 */ /* 0x0001e2000c101124 */
[----:B------:R-:W-:Y:S05]  /*12570*/  @P1 BRA `(.L_x_513) ;  /* 0x00000000000c1947 */ /* 0x000fea0003800000 */
[----:B------:R-:W0:Y:S02]  /*12580*/  LDG.E.U8 R16, desc[UR36][R156.64+0xd8] ;  /* 0x0000d8249c107981 */ /* 0x000e24000c1e1100 */
[----:B0-----:R-:W-:-:S05]  /*12590*/  PRMT R3, R16, 0x8880, RZ ;  /* 0x0000888010037816 */ /* 0x001fca00000000ff */
[----:B------:R-:W-:-:S07]  /*125a0*/  IMAD R2, R3, R18, RZ ;  /* 0x0000001203027224 */ /* 0x000fce00078e02ff */
.L_x_513:
[----:B------:R-:W-:Y:S05]  /*125b0*/  BSYNC B1 ;  /* 0x0000000000017941 */ /* 0x000fea0003800000 */
.L_x_512:
        /* <DEDUP_REMOVED lines=12> */
.L_x_515:
[----:B------:R-:W-:Y:S05]  /*12680*/  BSYNC B1 ;  /* 0x0000000000017941 */ /* 0x000fea0003800000 */
.L_x_514:
[----:B------:R-:W-:Y:S01]  /*12690*/  @!P4 IMAD R135, R135, R17, R2 ;  /* 0x000000118787c224 */ /* 0x000fe200078e0202 */
[----:B------:R-:W-:Y:S04]  /*126a0*/  BSSY B1, `(.L_x_516) ;  /* 0x0000006000017945 */ /* 0x000fe80003800000 */
[----:B------:R0:W-:Y:S01]  /*126b0*/  @!P4 STG.E.U8 desc[UR36][R8.64+0xd9], R135 ;  /* 0x0000d9870800c986 */ /* 0x0001e2000c101124 */
[----:B------:R-:W-:Y:S05]  /*126c0*/  @P3 BRA `(.L_x_517) ;  /* 0x00000000000c3947 */ /* 0x000fea0003800000 */
[----:B------:R-:W0:Y:S02]  /*126d0*/  LDG.E.U8 R16, desc[UR36][R14.64+0xe0] ;  /* 0x0000e0240e107981 */ /* 0x000e24000c1e1100 */
[----:B0-----:R-:W-:-:S05]  /*126e0*/  PRMT R3, R16, 0x8880, RZ ;  /* 0x0000888010037816 */ /* 0x001fca00000000ff */
[----:B------:R-:W-:-:S07]  /*126f0*/  IMAD R2, R3, R18, RZ ;  /* 0x0000001203027224 */ /* 0x000fce00078e02ff */
.L_x_517:
[----:B------:R-:W-:Y:S05]  /*12700*/  BSYNC B1 ;  /* 0x0000000000017941 */ /* 0x000fea0003800000 */
.L_x_516:
[----:B0-----:R-:W-:Y:S01]  /*12710*/  @!P3 IMAD R3, R136, R17, R2 ;  /* 0x000000118803b224 */ /* 0x001fe200078e0202 */
[----:B------:R-:W-:Y:S04]  /*12720*/  BSSY B1, `(.L_x_518) ;  /* 0x0000006000017945 */ /* 0x000fe80003800000 */
[----:B------:R0:W-:Y:S01]  /*12730*/  @!P3 STG.E.U8 desc[UR36][R6.64+0xe0], R3 ;  /* 0x0000e0030600b986 */ /* 0x0001e2000c101124 */
[----:B------:R-:W-:Y:S05]  /*12740*/  @P5 BRA `(.L_x_519) ;  /* 0x00000000000c5947 */ /* 0x000fea0003800000 */
[----:B------:R-:W0:Y:S02]  /*12750*/  LDG.E.U8 R16, desc[UR36][R14.64+0xe1] ;  /* 0x0000e1240e107981 */ /* 0x000e24000c1e1100 */
[----:B0-----:R-:W-:-:S05]  /*12760*/  PRMT R3, R16, 0x8880, RZ ;  /* 0x0000888010037816 */ /* 0x001fca00000000ff */
[----:B------:R-:W-:-:S07]  /*12770*/  IMAD R2, R3, R18, RZ ;  /* 0x0000001203027224 */ /* 0x000fce00078e02ff */
.L_x_519:
[----:B------:R-:W-:Y:S05]  /*12780*/  BSYNC B1 ;  /* 0x0000000000017941 */ /* 0x000fea0003800000 */
.L_x_518:
[----:B------:R-:W-:Y:S01]  /*12790*/  @!P5 IMAD R137, R137, R17, R2 ;  /* 0x000000118989d224 */ /* 0x000fe200078e0202 */
[----:B------:R-:W-:Y:S04]  /*127a0*/  BSSY B1, `(.L_x_520) ;  /* 0x0000006000017945 */ /* 0x000fe80003800000 */
[----:B------:R0:W-:Y:S01]  /*127b0*/  @!P5 STG.E.U8 desc[UR36][R6.64+0xe1], R137 ;  /* 0x0000e1890600d986 */ /* 0x0001e2000c101124 */
[----:B------:R-:W-:Y:S05]  /*127c0*/  @P6 BRA `(.L_x_521) ;  /* 0x00000000000c6947 */ /* 0x000fea0003800000 */
[----:B------:R-:W0:Y:S02]  /*127d0*/  LDG.E.U8 R16, desc[UR36][R156.64+0xe0] ;  /* 0x0000e0249c107981 */ /* 0x000e24000c1e1100 */
[----:B0-----:R-:W-:-:S05]  /*127e0*/  PRMT R3, R16, 0x8880, RZ ;  /* 0x0000888010037816 */ /* 0x001fca00000000ff */
[----:B------:R-:W-:-:S07]  /*127f0*/  IMAD R2, R3, R18, RZ ;  /* 0x0000001203027224 */ /* 0x000fce00078e02ff */
.L_x_521:
[----:B------:R-:W-:Y:S05]  /*12800*/  BSYNC B1 ;  /* 0x0000000000017941 */ /* 0x000fea0003800000 */
.L_x_520:
[----:B0-----:R-:W-:Y:S01]  /*12810*/  @!P6 IMAD R3, R138, R17, R2 ;  /* 0x000000118a03e224 */ /* 0x001fe200078e0202 */
[----:B------:R-:W-:Y:S04]  /*12820*/  BSSY B1, `(.L_x_522) ;  /* 0x0000006000017945 */ /* 0x000fe80003800000 */
[----:B------:R0:W-:Y:S01]  /*12830*/  @!P6 STG.E.U8 desc[UR36][R8.64+0xe0], R3 ;  /* 0x0000e0030800e986 */ /* 0x0001e2000c101124 */
[----:B------:R-:W-:Y:S05]  /*12840*/  @P1 BRA `(.L_x_523) ;  /* 0x00000000000c1947 */ /* 0x000fea0003800000 */
[----:B------:R-:W0:Y:S02]  /*12850*/  LDG.E.U8 R16, desc[UR36][R156.64+0xe1] ;  /* 0x0000e1249c107981 */ /* 0x000e24000c1e1100 */
[----:B0-----:R-:W-:-:S05]  /*12860*/  PRMT R3, R16, 0x8880, RZ ;  /* 0x0000888010037816 */ /* 0x001fca00000000ff */
[----:B------:R-:W-:-:S07]  /*12870*/  IMAD R2, R3, R18, RZ ;  /* 0x0000001203027224 */ /* 0x000fce00078e02ff */
.L_x_523:
[----:B------:R-:W-:Y:S05]  /*12880*/  BSYNC B1 ;  /* 0x0000000000017941 */ /* 0x000fea0003800000 */
.L_x_522:
        /* <DEDUP_REMOVED lines=12> */
.L_x_525:
[----:B------:R-:W-:Y:S05]  /*12950*/  BSYNC B1 ;  /* 0x0000000000017941 */ /* 0x000fea0003800000 */
.L_x_524:
[----:B0-----:R-:W-:Y:S01]  /*12960*/  @!P5 IMAD R3, R140, R17, R2 ;  /* 0x000000118c03d224 */ /* 0x001fe200078e0202 */
[----:B------:R-:W-:Y:S04]  /*12970*/  BSSY B1, `(.L_x_526) ;  /* 0x0000006000017945 */ /* 0x000fe80003800000 */
[----:B------:R0:W-:Y:S01]  /*12980*/  @!P5 STG.E.U8 desc[UR36][R6.64+0xe8], R3 ;  /* 0x0000e8030600d986 */ /* 0x0001e2000c101124 */
[----:B------:R-:W-:Y:S05]  /*12990*/  @P3 BRA `(.L_x_527) ;  /* 0x00000000000c3947 */ /* 0x000fea0003800000 */
[----:B------:R-:W0:Y:S02]  /*129a0*/  LDG.E.U8 R16, desc[UR36][R14.64+0xe9] ;  /* 0x0000e9240e107981 */ /* 0x000e24000c1e1100 */
[----:B0-----:R-:W-:-:S05]  /*129b0*/  PRMT R3, R16, 0x8880, RZ ;  /* 0x0000888010037816 */ /* 0x001fca00000000ff */
[----:B------:R-:W-:-:S07]  /*129c0*/  IMAD R2, R3, R18, RZ ;  /* 0x0000001203027224 */ /* 0x000fce00078e02ff */
.L_x_527:
[----:B------:R-:W-:Y:S05]  /*129d0*/  BSYNC B1 ;  /* 0x0000000000017941 */ /* 0x000fea0003800000 */
.L_x_526:
[----:B------:R-:W-:Y:S01]  /*129e0*/  @!P3 IMAD R141, R141, R17, R2 ;  /* 0x000000118d8db224 */ /* 0x000fe200078e0202 */
[----:B------:R-:W-:Y:S04]  /*129f0*/  BSSY B1, `(.L_x_528) ;  /* 0x0000006000017945 */ /* 0x000fe80003800000 */
[----:B------:R0:W-:Y:S01]  /*12a00*/  @!P3 STG.E.U8 desc[UR36][R6.64+0xe9], R141 ;  /* 0x0000e98d0600b986 */ /* 0x0001e2000c101124 */
[----:B------:R-:W-:Y:S05]  /*12a10*/  @P1 BRA `(.L_x_529) ;  /* 0x00000000000c1947 */ /* 0x000fea0003800000 */
[----:B------:R-:W0:Y:S02]  /*12a20*/  LDG.E.U8 R16, desc[UR36][R156.64+0xe8] ;  /* 0x0000e8249c107981 */ /* 0x000e24000c1e1100 */
[----:B0-----:R-:W-:-:S05]  /*12a30*/  PRMT R3, R16, 0x8880, RZ ;  /* 0x0000888010037816 */ /* 0x001fca00000000ff */
[----:B------:R-:W-:-:S07]  /*12a40*/  IMAD R2, R3, R18, RZ ;  /* 0x0000001203027224 */ /* 0x000fce00078e02ff */
.L_x_529:
[----:B------:R-:W-:Y:S05]  /*12a50*/  BSYNC B1 ;  /* 0x0000000000017941 */ /* 0x000fea0003800000 */
.L_x_528:
[----:B0-----:R-:W-:Y:S01]  /*12a60*/  @!P1 IMAD R3, R142, R17, R2 ;  /* 0x000000118e039224 */ /* 0x001fe200078e0202 */
[----:B------:R-:W-:Y:S04]  /*12a70*/  BSSY B1, `(.L_x_530) ;  /* 0x0000006000017945 */ /* 0x000fe80003800000 */
[----:B------:R0:W-:Y:S01]  /*12a80*/  @!P1 STG.E.U8 desc[UR36][R8.64+0xe8], R3 ;  /* 0x0000e80308009986 */ /* 0x0001e2000c101124 */
[----:B------:R-:W-:Y:S05]  /*12a90*/  @P6 BRA `(.L_x_531) ;  /* 0x00000000000c6947 */ /* 0x000fea0003800000 */
[----:B------:R-:W0:Y:S02]  /*12aa0*/  LDG.E.U8 R16, desc[UR36][R156.64+0xe9] ;  /* 0x0000e9249c107981 */ /* 0x000e24000c1e1100 */
[----:B0-----:R-:W-:-:S05]  /*12ab0*/  PRMT R3, R16, 0x8880, RZ ;  /* 0x0000888010037816 */ /* 0x001fca00000000ff */
[----:B------:R-:W-:-:S07]  /*12ac0*/  IMAD R2, R3, R18, RZ ;  /* 0x0000001203027224 */ /* 0x000fce00078e02ff */
.L_x_531:
[----:B------:R-:W-:Y:S05]  /*12ad0*/  BSYNC B1 ;  /* 0x0000000000017941 */ /* 0x000fea0003800000 */
.L_x_530:
[----:B------:R-:W-:Y:S01]  /*12ae0*/  @!P6 IMAD R143, R143, R17, R2 ;  /* 0x000000118f8fe224 */ /* 0x000fe200078e0202 */
[----:B------:R-:W-:Y:S04]  /*12af0*/  BSSY B1, `(.L_x_532) ;  /* 0x0000006000017945 */ /* 0x000fe80003800000 */
[----:B------:R0:W-:Y:S01]  /*12b00*/  @!P6 STG.E.U8 desc[UR36][R8.64+0xe9], R143 ;  /* 0x0000e98f0800e986 */ /* 0x0001e2000c101124 */
[----:B------:R-:W-:Y:S05]  /*12b10*/  @P4 BRA `(.L_x_533) ;  /* 0x00000000000c4947 */ /* 0x000fea0003800000 */
[----:B------:R-:W0:Y:S02]  /*12b20*/  LDG.E.U8 R16, desc[UR36][R14.64+0xf0] ;  /* 0x0000f0240e107981 */ /* 0x000e24000c1e1100 */
[----:B0-----:R-:W-:-:S05]  /*12b30*/  PRMT R3, R16, 0x8880, RZ ;  /* 0x0000888010037816 */ /* 0x001fca00000000ff */
[----:B------:R-:W-:-:S07]  /*12b40*/  IMAD R2, R3, R18, RZ ;  /* 0x0000001203027224 */ /* 0x000fce00078e02ff */
.L_x_533:
[----:B------:R-:W-:Y:S05]  /*12b50*/  BSYNC B1 ;  /* 0x0000000000017941 */ /* 0x000fea0003800000 */
.L_x_532:
[----:B------:R-:W-:Y:S01]  /*12b60*/  ISETP.LT.OR P3, PT, R0, 0xf2, !P2 ;  /* 0x000000f20000780c */ /* 0x000fe20005761670 */
[----:B0-----:R-:W-:Y:S01]  /*12b70*/  @!P4 IMAD R3, R144, R17, R2 ;  /* 0x000000119003c224 */ /* 0x001fe200078e0202 */
[----:B------:R-:W-:Y:S01]  /*12b80*/  BSSY B1, `(.L_x_534) ;  /* 0x000000b000017945 */ /* 0x000fe20003800000 */
[C---:B------:R-:W-:Y:S02]  /*12b90*/  ISETP.LT.OR P1, PT, R0.reuse, 0xf1, !P0 ;  /* 0x000000f10000780c */ /* 0x040fe40004721670 */
[C---:B------:R-:W-:Y:S01]  /*12ba0*/  ISETP.LT.OR P5, PT, R0.reuse, 0xf2, !P0 ;  /* 0x000000f20000780c */ /* 0x040fe200047a1670 */
[----:B------:R0:W-:Y:S01]  /*12bb0*/  @!P4 STG.E.U8 desc[UR36][R6.64+0xf0], R3 ;  /* 0x0000f0030600c986 */ /* 0x0001e2000c101124 */
[C---:B------:R-:W-:Y:S02]  /*12bc0*/  ISETP.LT.OR P4, PT, R0.reuse, 0xf9, !P2 ;  /* 0x000000f90000780c */ /* 0x040fe40005781670 */
[C---:B------:R-:W-:Y:S02]  /*12bd0*/  ISETP.LT.OR P2, PT, R0.reuse, 0xfa, !P2 ;  /* 0x000000fa0000780c */ /* 0x040fe40005741670 */
[----:B------:R-:W-:-:S02]  /*12be0*/  ISETP.LT.OR P6, PT, R0, 0xf9, !P0 ;  /* 0x000000f90000780c */ /* 0x000fc400047c1670 */
[----:B------:R-:W-:Y:S11]  /*12bf0*/  @P3 BRA `(.L_x_535) ;  /* 0x00000000000c3947 */ /* 0x000ff60003800000 */
[----:B------:R-:W0:Y:S02]  /*12c00*/  LDG.E.U8 R16, desc[UR36][R14.64+0xf1] ;  /* 0x0000f1240e107981 */ /* 0x000e24000c1e1100 */
[----:B0-----:R-:W-:-:S05]  /*12c10*/  PRMT R3, R16, 0x8880, RZ ;  /* 0x0000888010037816 */ /* 0x001fca00000000ff */
[----:B------:R-:W-:-:S07]  /*12c20*/  IMAD R2, R3, R18, RZ ;  /* 0x0000001203027224 */ /* 0x000fce00078e02ff */
.L_x_535:
[----:B------:R-:W-:Y:S05]  /*12c30*/  BSYNC B1 ;  /* 0x0000000000017941 */ /* 0x000fea0003800000 */
.L_x_534:
[----:B------:R-:W-:Y:S01]  /*12c40*/  @!P3 IMAD R145, R145, R17, R2 ;  /* 0x000000119191b224 */ /* 0x000fe200078e0202 */
[----:B------:R-:W-:Y:S04]  /*12c50*/  BSSY B1, `(.L_x_536) ;  /* 0x0000006000017945 */ /* 0x000fe80003800000 */
[----:B------:R0:W-:Y:S01]  /*12c60*/  @!P3 STG.E.U8 desc[UR36][R6.64+0xf1], R145 ;  /* 0x0000f1910600b986 */ /* 0x0001e2000c101124 */
[----:B------:R-:W-:Y:S05]  /*12c70*/  @P1 BRA `(.L_x_537) ;  /* 0x00000000000c1947 */ /* 0x000fea0003800000 */
[----:B------:R-:W0:Y:S02]  /*12c80*/  LDG.E.U8 R16, desc[UR36][R156.64+0xf0] ;  /* 0x0000f0249c107981 */ /* 0x000e24000c1e1100 */
[----:B0-----:R-:W-:-:S05]  /*12c90*/  PRMT R3, R16, 0x8880, RZ ;  /* 0x0000888010037816 */ /* 0x001fca00000000ff */
[----:B------:R-:W-:-:S07]  /*12ca0*/  IMAD R2, R3, R18, RZ ;  /* 0x0000001203027224 */ /* 0x000fce00078e02ff */
.L_x_537:
[----:B------:R-:W-:Y:S05]  /*12cb0*/  BSYNC B1 ;  /* 0x0000000000017941 */ /* 0x000fea0003800000 */
.L_x_536:
[----:B0-----:R-:W-:Y:S01]  /*12cc0*/  @!P1 IMAD R3, R146, R17, R2 ;  /* 0x0000001192039224 */ /* 0x001fe200078e0202 */
[----:B------:R-:W-:Y:S04]  /*12cd0*/  BSSY B1, `(.L_x_538) ;  /* 0x0000006000017945 */ /* 0x000fe80003800000 */
[----:B------:R0:W-:Y:S01]  /*12ce0*/  @!P1 STG.E.U8 desc[UR36][R8.64+0xf0], R3 ;  /* 0x0000f00308009986 */ /* 0x0001e2000c101124 */
[----:B------:R-:W-:Y:S05]  /*12cf0*/  @P5 BRA `(.L_x_539) ;  /* 0x00000000000c5947 */ /* 0x000fea0003800000 */
[----:B------:R-:W0:Y:S02]  /*12d00*/  LDG.E.U8 R16, desc[UR36][R156.64+0xf1] ;  /* 0x0000f1249c107981 */ /* 0x000e24000c1e1100 */
[----:B0-----:R-:W-:-:S05]  /*12d10*/  PRMT R3, R16, 0x8880, RZ ;  /* 0x0000888010037816 */ /* 0x001fca00000000ff */
[----:B------:R-:W-:-:S07]  /*12d20*/  IMAD R2, R3, R18, RZ ;  /* 0x0000001203027224 */ /* 0x000fce00078e02ff */
.L_x_539:
[----:B------:R-:W-:Y:S05]  /*12d30*/  BSYNC B1 ;  /* 0x0000000000017941 */ /* 0x000fea0003800000 */
.L_x_538:
[----:B------:R-:W-:Y:S01]  /*12d40*/  @!P5 IMAD R147, R147, R17, R2 ;  /* 0x000000119393d224 */ /* 0x000fe200078e0202 */
[----:B------:R-:W-:Y:S04]  /*12d50*/  BSSY B1, `(.L_x_540) ;  /* 0x0000006000017945 */ /* 0x000fe80003800000 */
[----:B------:R0:W-:Y:S01]  /*12d60*/  @!P5 STG.E.U8 desc[UR36][R8.64+0xf1], R147 ;  /* 0x0000f1930800d986 */ /* 0x0001e2000c101124 */
[----:B------:R-:W-:Y:S05]  /*12d70*/  @P4 BRA `(.L_x_541) ;  /* 0x00000000000c4947 */ /* 0x000fea0003800000 */
[----:B------:R-:W0:Y:S02]  /*12d80*/  LDG.E.U8 R16, desc[UR36][R14.64+0xf8] ;  /* 0x0000f8240e107981 */ /* 0x000e24000c1e1100 */
[----:B0-----:R-:W-:-:S05]  /*12d90*/  PRMT R3, R16, 0x8880, RZ ;  /* 0x0000888010037816 */ /* 0x001fca00000000ff */
[----:B------:R-:W-:-:S07]  /*12da0*/  IMAD R2, R3, R18, RZ ;  /* 0x0000001203027224 */ /* 0x000fce00078e02ff */
.L_x_541:
[----:B------:R-:W-:Y:S05]  /*12db0*/  BSYNC B1 ;  /* 0x0000000000017941 */ /* 0x000fea0003800000 */
.L_x_540:
[----:B0-----:R-:W-:Y:S01]  /*12dc0*/  @!P4 IMAD R3, R148, R17, R2 ;  /* 0x000000119403c224 */ /* 0x001fe200078e0202 */
[----:B------:R-:W-:Y:S04]  /*12dd0*/  BSSY B1, `(.L_x_542) ;  /* 0x0000006000017945 */ /* 0x000fe80003800000 */
[----:B------:R0:W-:Y:S01]  /*12de0*/  @!P4 STG.E.U8 desc[UR36][R6.64+0xf8], R3 ;  /* 0x0000f8030600c986 */ /* 0x0001e2000c101124 */
[----:B------:R-:W-:Y:S05]  /*12df0*/  @P2 BRA `(.L_x_543) ;  /* 0x00000000000c2947 */ /* 0x000fea0003800000 */
[----:B------:R-:W0:Y:S02]  /*12e00*/  LDG.E.U8 R16, desc[UR36][R14.64+0xf9] ;  /* 0x0000f9240e107981 */ /* 0x000e24000c1e1100 */
[----:B0-----:R-:W-:-:S05]  /*12e10*/  PRMT R3, R16, 0x8880, RZ ;  /* 0x0000888010037816 */ /* 0x001fca00000000ff */
[----:B------:R-:W-:-:S07]  /*12e20*/  IMAD R2, R3, R18, RZ ;  /* 0x0000001203027224 */ /* 0x000fce00078e02ff */
.L_x_543:
[----:B------:R-:W-:Y:S05]  /*12e30*/  BSYNC B1 ;  /* 0x0000000000017941 */ /* 0x000fea0003800000 */
.L_x_542:
[----:B------:R-:W-:Y:S01]  /*12e40*/  @!P2 IMAD R149, R149, R17, R2 ;  /* 0x000000119595a224 */ /* 0x000fe200078e0202 */
[----:B------:R-:W-:Y:S04]  /*12e50*/  BSSY B1, `(.L_x_544) ;  /* 0x0000006000017945 */ /* 0x000fe80003800000 */
[----:B------:R0:W-:Y:S01]  /*12e60*/  @!P2 STG.E.U8 desc[UR36][R6.64+0xf9], R149 ;  /* 0x0000f9950600a986 */ /* 0x0001e2000c101124 */
[----:B------:R-:W-:Y:S05]  /*12e70*/  @P6 BRA `(.L_x_545) ;  /* 0x00000000000c6947 */ /* 0x000fea0003800000 */
[----:B------:R-:W0:Y:S02]  /*12e80*/  LDG.E.U8 R16, desc[UR36][R156.64+0xf8] ;  /* 0x0000f8249c107981 */ /* 0x000e24000c1e1100 */
[----:B0-----:R-:W-:-:S05]  /*12e90*/  PRMT R3, R16, 0x8880, RZ ;  /* 0x0000888010037816 */ /* 0x001fca00000000ff */
[----:B------:R-:W-:-:S07]  /*12ea0*/  IMAD R2, R3, R18, RZ ;  /* 0x0000001203027224 */ /* 0x000fce00078e02ff */
.L_x_545:
[----:B------:R-:W-:Y:S05]  /*12eb0*/  BSYNC B1 ;  /* 0x0000000000017941 */ /* 0x000fea0003800000 */
.L_x_544:
[----:B0-----:R-:W-:Y:S01]  /*12ec0*/  @!P6 IMAD R3, R150, R17, R2 ;  /* 0x000000119603e224 */ /* 0x001fe200078e0202 */
[----:B------:R-:W-:Y:S01]  /*12ed0*/  ISETP.LT.OR P0, PT, R0, 0xfa, !P0 ;  /* 0x000000fa0000780c */ /* 0x000fe20004701670 */
[----:B------:R-:W-:Y:S03]  /*12ee0*/  BSSY B1, `(.L_x_546) ;  /* 0x0000006000017945 */ /* 0x000fe60003800000 */
[----:B------:R0:W-:Y:S09]  /*12ef0*/  @!P6 STG.E.U8 desc[UR36][R8.64+0xf8], R3 ;  /* 0x0000f8030800e986 */ /* 0x0001f2000c101124 */
[----:B------:R-:W-:Y:S05]  /*12f00*/  @P0 BRA `(.L_x_547) ;  /* 0x00000000000c0947 */ /* 0x000fea0003800000 */
[----:B------:R-:W0:Y:S02]  /*12f10*/  LDG.E.U8 R16, desc[UR36][R156.64+0xf9] ;  /* 0x0000f9249c107981 */ /* 0x000e24000c1e1100 */
[----:B0-----:R-:W-:-:S05]  /*12f20*/  PRMT R3, R16, 0x8880, RZ ;  /* 0x0000888010037816 */ /* 0x001fca00000000ff */
[----:B------:R-:W-:-:S07]  /*12f30*/  IMAD R2, R3, R18, RZ ;  /* 0x0000001203027224 */ /* 0x000fce00078e02ff */
.L_x_547:
[----:B------:R-:W-:Y:S05]  /*12f40*/  BSYNC B1 ;  /* 0x0000000000017941 */ /* 0x000fea0003800000 */
.L_x_546:
[----:B------:R-:W-:Y:S01]  /*12f50*/  IMAD R151, R151, R17, R2 ;  /* 0x0000001197977224 */ /* 0x000fe200078e0202 */
[----:B------:R-:W-:Y:S06]  /*12f60*/  @P0 BRA `(.L_x_548) ;  /* 0x0000003800180947 */ /* 0x000fec0003800000 */
[----:B------:R0:W-:Y:S01]  /*12f70*/  STG.E.U8 desc[UR36][R8.64+0xf9], R151 ;  /* 0x0000f99708007986 */ /* 0x0001e2000c101124 */
[----:B------:R-:W-:Y:S05]  /*12f80*/  BRA `(.L_x_548) ;  /* 0x0000003800107947 */ /* 0x000fea0003800000 */
.L_x_35:
[----:B------:R-:W2:Y:S04]  /*12f90*/  LDL.LU R2, [R1] ;  /* 0x0000000001027983 */ /* 0x000ea80000300800 */
[----:B------:R-:W3:Y:S04]  /*12fa0*/  LDL.LU R3, [R1+0xc] ;  /* 0x00000c0001037983 */ /* 0x000ee80000300800 */
[----:B------:R-:W4:Y:S04]  /*12fb0*/  LDL.LU R12, [R1+0x14] ;  /* 0x00001400010c7983 */ /* 0x000f280000300800 */
[----:B------:R-:W5:Y:S04]  /*12fc0*/  LDL.LU R13, [R1+0x98] ;  /* 0x00009800010d7983 */ /* 0x000f680000300800 */
        /* <DEDUP_REMOVED lines=61> */
[----:B------:R-:W5:Y:S01]  /*133a0*/  LDL.LU R178, [R1+0x194] ;  /* 0x0001940001b27983 */ /* 0x000f620000300800 */
[----:B------:R-:W-:-:S03]  /*133b0*/  ISETP.GE.AND P0, PT, R154, 0x1, PT ;  /* 0x000000019a00780c */ /* 0x000fc60003f06270 */
[----:B------:R-:W5:Y:S04]  /*133c0*/  LDL.LU R177, [R1+0x198] ;  /* 0x0001980001b17983 */ /* 0x000f680000300800 */
[----:B------:R-:W5:Y:S04]  /*133d0*/  LDL.LU R176, [R1+0x19c] ;  /* 0x00019c0001b07983 */ /* 0x000f680000300800 */
[----:B------:R-:W5:Y:S04]  /*133e0*/  LDL.LU R175, [R1+0x1a0] ;  /* 0x0001a00001af7983 */ /* 0x000f680000300800 */
[----:B------:R-:W5:Y:S01]  /*133f0*/  LDL.LU R174, [R1+0x1a4] ;  /* 0x0001a40001ae7983 */ /* 0x000f620000300800 */
[----:B------:R-:W-:-:S03]  /*13400*/  ISETP.LT.OR P1, PT, R0, 0x1, !P0 ;  /* 0x000000010000780c */ /* 0x000fc60004721670 */
        /* <DEDUP_REMOVED lines=13> */
[----:B--2---:R-:W-:-:S03]  /*134e0*/  @!P1 IMAD R2, R2, R17, RZ ;  /* 0x0000001102029224 */ /* 0x004fc600078e02ff */
        /* <DEDUP_REMOVED lines=9> */
[----:B------:R0:W-:Y:S04]  /*13580*/  @!P1 STG.E.U8 desc[UR36][R4.64], R2 ;  /* 0x0000000204009986 */ /* 0x0001e8000c101124 */
[----:B0-----:R-:W3:Y:S01]  /*13590*/  LDL.LU R2, [R1+0x4] ;  /* 0x0000040001027983 */ /* 0x001ee20000300800 */
[----:B------:R-:W-:-:S02]  /*135a0*/  ISETP.LT.OR P1, PT, R0, 0x2, !P0 ;  /* 0x000000020000780c */ /* 0x000fc40004721670 */
[----:B------:R-:W-:-:S11]  /*135b0*/  ISETP.GE.AND P2, PT, R154, 0x9, PT ;  /* 0x000000099a00780c */ /* 0x000fd60003f46270 */
[----:B---3--:R-:W-:-:S05]  /*135c0*/  @!P1 IMAD R2, R2, R17, RZ ;  /* 0x0000001102029224 */ /* 0x008fca00078e02ff */
[----:B------:R0:W-:Y:S04]  /*135d0*/  @!P1 STG.E.U8 desc[UR36][R4.64+0x1], R2 ;  /* 0x0000010204009986 */ /* 0x0001e8000c101124 */
[----:B0-----:R-:W3:Y:S01]  /*135e0*/  LDL.LU R2, [R1+0x8] ;  /* 0x0000080001027983 */ /* 0x001ee20000300800 */
[C---:B------:R-:W-:Y:S02]  /*135f0*/  ISETP.LT.OR P1, PT, R0.reuse, 0x1, !P2 ;  /* 0x000000010000780c */ /* 0x040fe40005721670 */
[C---:B------:R-:W-:Y:S02]  /*13600*/  ISETP.LT.OR P3, PT, R0.reuse, 0x2, !P2 ;  /* 0x000000020000780c */ /* 0x040fe40005761670 */
[----:B------:R-:W-:-:S09]  /*13610*/  ISETP.LT.OR P4, PT, R0, 0x9, !P0 ;  /* 0x000000090000780c */ /* 0x000fd20004781670 */
[----:B---3--:R-:W-:-:S05]  /*13620*/  @!P1 IMAD R2, R2, R17, RZ ;  /* 0x0000001102029224 */ /* 0x008fca00078e02ff */
[----:B------:R0:W-:Y:S04]  /*13630*/  @!P1 STG.E.U8 desc[UR36][R10.64], R2 ;  /* 0x000000020a009986 */ /* 0x0001e8000c101124 */
[----:B0-----:R-:W3:Y:S01]  /*13640*/  LDL.LU R2, [R1+0x10] ;  /* 0x0000100001027983 */ /* 0x001ee20000300800 */
[----:B------:R-:W-:Y:S01]  /*13650*/  @!P3 IMAD R3, R3, R17, RZ ;  /* 0x000000110303b224 */ /* 0x000fe200078e02ff */
[C---:B------:R-:W-:Y:S02]  /*13660*/  ISETP.LT.OR P1, PT, R0.reuse, 0xa, !P0 ;  /* 0x0000000a0000780c */ /* 0x040fe40004721670 */
[C---:B------:R-:W-:Y:S02]  /*13670*/  ISETP.LT.OR P5, PT, R0.reuse, 0x9, !P2 ;  /* 0x000000090000780c */ /* 0x040fe400057a1670 */
[----:B------:R0:W-:Y:S01]  /*13680*/  @!P3 STG.E.U8 desc[UR36][R10.64+0x1], R3 ;  /* 0x000001030a00b986 */ /* 0x0001e2000c101124 */
[----:B------:R-:W-:-:S03]  /*13690*/  ISETP.LT.OR P6, PT, R0, 0xa, !P2 ;  /* 0x0000000a0000780c */ /* 0x000fc600057c1670 */
[----:B0-----:R-:W5:Y:S01]  /*136a0*/  LDL.LU R3, [R1+0x18] ;  /* 0x0000180001037983 */ /* 0x001f620000300800 */
[----:B---3--:R-:W-:-:S05]  /*136b0*/  @!P4 IMAD R2, R2, R17, RZ ;  /* 0x000000110202c224 */ /* 0x008fca00078e02ff */
[----:B------:R0:W-:Y:S04]  /*136c0*/  @!P4 STG.E.U8 desc[UR36][R4.64+0x8], R2 ;  /* 0x000008020400c986 */ /* 0x0001e8000c101124 */
[----:B0-----:R-:W3:Y:S01]  /*136d0*/  LDL.LU R2, [R1+0x1c] ;  /* 0x00001c0001027983 */ /* 0x001ee20000300800 */
[-C--:B----4-:R-:W-:Y:S02]  /*136e0*/  @!P1 IMAD R12, R12, R17.reuse, RZ ;  /* 0x000000110c0c9224 */ /* 0x090fe400078e02ff */
[----:B-----5:R-:W-:-:S03]  /*136f0*/  @!P5 IMAD R3, R3, R17, RZ ;  /* 0x000000110303d224 */ /* 0x020fc600078e02ff */
[----:B------:R0:W-:Y:S04]  /*13700*/  @!P1 STG.E.U8 desc[UR36][R4.64+0x9], R12 ;  /* 0x0000090c04009986 */ /* 0x0001e8000c101124 */
[----:B------:R1:W-:Y:S04]  /*13710*/  @!P5 STG.E.U8 desc[UR36][R10.64+0x8], R3 ;  /* 0x000008030a00d986 */ /* 0x0003e8000c101124 */
[----:B0-----:R-:W4:Y:S04]  /*13720*/  LDL.LU R12, [R1+0x28] ;  /* 0x00002800010c7983 */ /* 0x001f280000300800 */
[----:B-1----:R-:W5:Y:S01]  /*13730*/  LDL.LU R3, [R1+0x20] ;  /* 0x0000200001037983 */ /* 0x002f620000300800 */
[----:B---3--:R-:W-:-:S05]  /*13740*/  @!P6 IMAD R2, R2, R17, RZ ;  /* 0x000000110202e224 */ /* 0x008fca00078e02ff */
[----:B------:R0:W-:Y:S04]  /*13750*/  @!P6 STG.E.U8 desc[UR36][R10.64+0x9], R2 ;  /* 0x000009020a00e986 */ /* 0x0001e8000c101124 */
[----:B0-----:R-:W3:Y:S01]  /*13760*/  LDL.LU R2, [R1+0x24] ;  /* 0x0000240001027983 */ /* 0x001ee20000300800 */
[C---:B------:R-:W-:Y:S02]  /*13770*/  ISETP.LT.OR P3, PT, R0.reuse, 0x11, !P0 ;  /* 0x000000110000780c */ /* 0x040fe40004761670 */
[----:B------:R-:W-:-:S11]  /*13780*/  ISETP.LT.OR P4, PT, R0, 0x12, !P0 ;  /* 0x000000120000780c */ /* 0x000fd60004781670 */
[----:B-----5:R-:W-:-:S05]  /*13790*/  @!P3 IMAD R3, R3, R17, RZ ;  /* 0x000000110303b224 */ /* 0x020fca00078e02ff */
[----:B------:R0:W-:Y:S04]  /*137a0*/  @!P3 STG.E.U8 desc[UR36][R4.64+0x10], R3 ;  /* 0x000010030400b986 */ /* 0x0001e8000c101124 */
[----:B0-----:R-:W5:Y:S01]  /*137b0*/  LDL.LU R3, [R1+0x2c] ;  /* 0x00002c0001037983 */ /* 0x001f620000300800 */
[----:B---3--:R-:W-:-:S05]  /*137c0*/  @!P4 IMAD R2, R2, R17, RZ ;  /* 0x000000110202c224 */ /* 0x008fca00078e02ff */
[----:B------:R0:W-:Y:S04]  /*137d0*/  @!P4 STG.E.U8 desc[UR36][R4.64+0x11], R2 ;  /* 0x000011020400c986 */ /* 0x0001e8000c101124 */
[----:B0-----:R-:W3:Y:S01]  /*137e0*/  LDL.LU R2, [R1+0x30] ;  /* 0x0000300001027983 */ /* 0x001ee20000300800 */
[C---:B------:R-:W-:Y:S02]  /*137f0*/  ISETP.LT.OR P1, PT, R0.reuse, 0x11, !P2 ;  /* 0x000000110000780c */ /* 0x040fe40005721670 */
[C---:B------:R-:W-:Y:S02]  /*13800*/  ISETP.LT.OR P5, PT, R0.reuse, 0x12, !P2 ;  /* 0x000000120000780c */ /* 0x040fe400057a1670 */
[----:B------:R-:W-:-:S09]  /*13810*/  ISETP.LT.OR P6, PT, R0, 0x19, !P0 ;  /* 0x000000190000780c */ /* 0x000fd200047c1670 */
        /* <DEDUP_REMOVED lines=43> */
[----:B-----5:R-:W-:-:S05]  /*13ad0*/  @!P6 IMAD R3, R3, R17, RZ ;  /* 0x000000110303e224 */ /* 0x020fca00078e02ff */
[----:B------:R0:W-:Y:S04]  /*13ae0*/  @!P6 STG.E.U8 desc[UR36][R4.64+0x29], R3 ;  /* 0x000029030400e986 */ /* 0x0001e8000c101124 */
[----:B0-----:R-:W5:Y:S01]  /*13af0*/  LDL.LU R3, [R1+0x5c] ;  /* 0x00005c0001037983 */ /* 0x001f620000300800 */
        /* <DEDUP_REMOVED lines=48> */
[----:B------:R-:W-:-:S13]  /*13e00*/  ISETP.LT.OR P5, PT, R0, 0x42, !P2 ;  /* 0x000000420000780c */ /* 0x000fda00057a1670 */
[----:B----4-:R-:W-:-:S05]  /*13e10*/  @!P5 IMAD R12, R12, R17, RZ ;  /* 0x000000110c0cd224 */ /* 0x010fca00078e02ff */
[----:B------:R-:W-:Y:S01]  /*13e20*/  @!P5 STG.E.U8 desc[UR36][R10.64+0x41], R12 ;  /* 0x0000410c0a00d986 */ /* 0x000fe2000c101124 */
[----:B---3--:R-:W-:-:S05]  /*13e30*/  @!P4 IMAD R2, R2, R17, RZ ;  /* 0x000000110202c224 */ /* 0x008fca00078e02ff */
[----:B------:R0:W-:Y:S04]  /*13e40*/  @!P4 STG.E.U8 desc[UR36][R10.64+0x40], R2 ;  /* 0x000040020a00c986 */ /* 0x0001e8000c101124 */
[----:B0-----:R-:W3:Y:S04]  /*13e50*/  LDL.LU R2, [R1+0x90] ;  /* 0x0000900001027983 */ /* 0x001ee80000300800 */
[----:B------:R-:W4:Y:S01]  /*13e60*/  LDL.LU R12, [R1+0xac] ;  /* 0x0000ac00010c7983 */ /* 0x000f220000300800 */
[C---:B------:R-:W-:Y:S02]  /*13e70*/  ISETP.LT.OR P6, PT, R0.reuse, 0x49, !P0 ;  /* 0x000000490000780c */ /* 0x040fe400047c1670 */
[----:B------:R-:W-:-:S02]  /*13e80*/  ISETP.LT.OR P1, PT, R0, 0x4a, !P0 ;  /* 0x0000004a0000780c */ /* 0x000fc40004721670 */
[C---:B------:R-:W-:Y:S02]  /*13e90*/  ISETP.LT.OR P3, PT, R0.reuse, 0x49, !P2 ;  /* 0x000000490000780c */ /* 0x040fe40005761670 */
[C---:B------:R-:W-:Y:S02]  /*13ea0*/  ISETP.LT.OR P4, PT, R0.reuse, 0x4a, !P2 ;  /* 0x0000004a0000780c */ /* 0x040fe40005781670 */
[----:B------:R-:W-:-:S07]  /*13eb0*/  ISETP.LT.OR P5, PT, R0, 0x51, !P0 ;  /* 0x000000510000780c */ /* 0x000fce00047a1670 */
[----:B-----5:R-:W-:-:S05]  /*13ec0*/  @!P1 IMAD R3, R3, R17, RZ ;  /* 0x0000001103039224 */ /* 0x020fca00078e02ff */
[----:B------:R4:W-:Y:S01]  /*13ed0*/  @!P1 STG.E.U8 desc[UR36][R4.64+0x49], R3 ;  /* 0x0000490304009986 */ /* 0x0009e2000c101124 */
[----:B------:R-:W-:Y:S01]  /*13ee0*/  ISETP.LT.OR P1, PT, R0, 0x51, !P2 ;  /* 0x000000510000780c */ /* 0x000fe20005721670 */
[-C--:B------:R-:W-:Y:S02]  /*13ef0*/  @!P3 IMAD R13, R13, R17.reuse, RZ ;  /* 0x000000110d0db224 */ /* 0x080fe400078e02ff */
[-C--:B------:R-:W-:Y:S02]  /*13f00*/  @!P4 IMAD R15, R15, R17.reuse, RZ ;  /* 0x000000110f0fc224 */ /* 0x080fe400078e02ff */
[----:B------:R-:W-:-:S08]  /*13f10*/  @!P5 IMAD R21, R21, R17, RZ ;  /* 0x000000111515d224 */ /* 0x000fd000078e02ff */
[-C--:B------:R-:W-:Y:S02]  /*13f20*/  @!P1 IMAD R153, R153, R17.reuse, RZ ;  /* 0x0000001199999224 */ /* 0x080fe400078e02ff */
[----:B---3--:R-:W-:-:S05]  /*13f30*/  @!P6 IMAD R2, R2, R17, RZ ;  /* 0x000000110202e224 */ /* 0x008fca00078e02ff */
[----:B------:R-:W-:Y:S01]  /*13f40*/  @!P6 STG.E.U8 desc[UR36][R4.64+0x48], R2 ;  /* 0x000048020400e986 */ /* 0x000fe2000c101124 */
[----:B------:R-:W-:-:S03]  /*13f50*/  ISETP.LT.OR P6, PT, R0, 0x52, !P0 ;  /* 0x000000520000780c */ /* 0x000fc600047c1670 */
[----:B------:R0:W-:Y:S01]  /*13f60*/  @!P3 STG.E.U8 desc[UR36][R10.64+0x48], R13 ;  /* 0x0000480d0a00b986 */ /* 0x0001e2000c101124 */
[----:B------:R-:W-:-:S03]  /*13f70*/  ISETP.LT.OR P3, PT, R0, 0x52, !P2 ;  /* 0x000000520000780c */ /* 0x000fc60005761670 */
[----:B------:R1:W-:Y:S01]  /*13f80*/  @!P4 STG.E.U8 desc[UR36][R10.64+0x49], R15 ;  /* 0x0000490f0a00c986 */ /* 0x0003e2000c101124 */
[----:B------:R-:W-:-:S05]  /*13f90*/  ISETP.LT.OR P4, PT, R0, 0x59, !P0 ;  /* 0x000000590000780c */ /* 0x000fca0004781670 */
[----:B------:R-:W-:Y:S01]  /*13fa0*/  @!P6 IMAD R23, R23, R17, RZ ;  /* 0x000000111717e224 */ /* 0x000fe200078e02ff */
[----:B------:R3:W-:Y:S01]  /*13fb0*/  @!P5 STG.E.U8 desc[UR36][R4.64+0x50], R21 ;  /* 0x000050150400d986 */ /* 0x0007e2000c101124 */
[----:B------:R-:W-:-:S03]  /*13fc0*/  ISETP.LT.OR P5, PT, R0, 0x5a, !P0 ;  /* 0x0000005a0000780c */ /* 0x000fc600047a1670 */
[----:B------:R5:W-:Y:S01]  /*13fd0*/  @!P6 STG.E.U8 desc[UR36][R4.64+0x51], R23 ;  /* 0x000051170400e986 */ /* 0x000be2000c101124 */
[----:B------:R-:W-:-:S03]  /*13fe0*/  ISETP.LT.OR P6, PT, R0, 0x59, !P2 ;  /* 0x000000590000780c */ /* 0x000fc600057c1670 */
[----:B------:R-:W-:Y:S01]  /*13ff0*/  @!P1 STG.E.U8 desc[UR36][R10.64+0x50], R153 ;  /* 0x000050990a009986 */ /* 0x000fe2000c101124 */
[----:B------:R-:W-:Y:S01]  /*14000*/  ISETP.LT.OR P1, PT, R0, 0x5a, !P2 ;  /* 0x0000005a0000780c */ /* 0x000fe20005721670 */
[-C--:B----4-:R-:W-:Y:S02]  /*14010*/  @!P3 IMAD R3, R12, R17.reuse, RZ ;  /* 0x000000110c03b224 */ /* 0x090fe400078e02ff */
[-C--:B0-----:R-:W-:Y:S02]  /*14020*/  @!P4 IMAD R13, R235, R17.reuse, RZ ;  /* 0x00000011eb0dc224 */ /* 0x081fe400078e02ff */
[-C--:B-1----:R-:W-:Y:S01]  /*14030*/  @!P5 IMAD R15, R234, R17.reuse, RZ ;  /* 0x00000011ea0fd224 */ /* 0x082fe200078e02ff */
[----:B------:R0:W-:Y:S03]  /*14040*/  @!P3 STG.E.U8 desc[UR36][R10.64+0x51], R3 ;  /* 0x000051030a00b986 */ /* 0x0001e6000c101124 */
[----:B---3--:R-:W-:Y:S01]  /*14050*/  @!P6 IMAD R21, R233, R17, RZ ;  /* 0x00000011e915e224 */ /* 0x008fe200078e02ff */
[----:B------:R1:W-:Y:S01]  /*14060*/  @!P4 STG.E.U8 desc[UR36][R4.64+0x58], R13 ;  /* 0x0000580d0400c986 */ /* 0x0003e2000c101124 */
[----:B------:R-:W-:-:S02]  /*14070*/  ISETP.LT.OR P3, PT, R0, 0x61, !P0 ;  /* 0x000000610000780c */ /* 0x000fc40004761670 */
[----:B-----5:R-:W-:Y:S01]  /*14080*/  @!P1 IMAD R23, R232, R17, RZ ;  /* 0x00000011e8179224 */ /* 0x020fe200078e02ff */
[C---:B------:R-:W-:Y:S01]  /*14090*/  ISETP.LT.OR P4, PT, R0.reuse, 0x62, !P0 ;  /* 0x000000620000780c */ /* 0x040fe20004781670 */
[----:B------:R3:W-:Y:S01]  /*140a0*/  @!P5 STG.E.U8 desc[UR36][R4.64+0x59], R15 ;  /* 0x0000590f0400d986 */ /* 0x0007e2000c101124 */
[----:B------:R-:W-:-:S03]  /*140b0*/  ISETP.LT.OR P5, PT, R0, 0x61, !P2 ;  /* 0x000000610000780c */ /* 0x000fc600057a1670 */
[----:B------:R4:W-:Y:S01]  /*140c0*/  @!P6 STG.E.U8 desc[UR36][R10.64+0x58], R21 ;  /* 0x000058150a00e986 */ /* 0x0009e2000c101124 */
[----:B------:R-:W-:-:S03]  /*140d0*/  ISETP.LT.OR P6, PT, R0, 0x62, !P2 ;  /* 0x000000620000780c */ /* 0x000fc600057c1670 */
[----:B------:R-:W-:Y:S01]  /*140e0*/  @!P1 STG.E.U8 desc[UR36][R10.64+0x59], R23 ;  /* 0x000059170a009986 */ /* 0x000fe2000c101124 */
[----:B------:R-:W-:Y:S01]  /*140f0*/  ISETP.LT.OR P1, PT, R0, 0x69, !P0 ;  /* 0x000000690000780c */ /* 0x000fe20004721670 */
[-C--:B0-----:R-:W-:Y:S02]  /*14100*/  @!P3 IMAD R3, R231, R17.reuse, RZ ;  /* 0x00000011e703b224 */ /* 0x081fe400078e02ff */
[-C--:B-1----:R-:W-:Y:S02]  /*14110*/  @!P4 IMAD R13, R230, R17.reuse, RZ ;  /* 0x00000011e60dc224 */ /* 0x082fe400078e02ff */
[-C--:B---3--:R-:W-:Y:S01]  /*14120*/  @!P5 IMAD R15, R229, R17.reuse, RZ ;  /* 0x00000011e50fd224 */ /* 0x088fe200078e02ff */
[----:B------:R0:W-:Y:S03]  /*14130*/  @!P3 STG.E.U8 desc[UR36][R4.64+0x60], R3 ;  /* 0x000060030400b986 */ /* 0x0001e6000c101124 */
[----:B----4-:R-:W-:Y:S01]  /*14140*/  @!P6 IMAD R21, R228, R17, RZ ;  /* 0x00000011e415e224 */ /* 0x010fe200078e02ff */
[----:B------:R1:W-:Y:S01]  /*14150*/  @!P4 STG.E.U8 desc[UR36][R4.64+0x61], R13 ;  /* 0x0000610d0400c986 */ /* 0x0003e2000c101124 */
[----:B------:R-:W-:-:S02]  /*14160*/  ISETP.LT.OR P3, PT, R0, 0x6a, !P0 ;  /* 0x0000006a0000780c */ /* 0x000fc40004761670 */
[----:B------:R-:W-:Y:S01]  /*14170*/  @!P1 IMAD R153, R227, R17, RZ ;  /* 0x00000011e3999224 */ /* 0x000fe200078e02ff */
        /* <DEDUP_REMOVED lines=131> */
[-C--:B----4-:R-:W-:Y:S01]  /*149b0*/  @!P6 IMAD R21, R183, R17.reuse, RZ ;  /* 0x00000011b715e224 */ /* 0x090fe200078e02ff */
[----:B------:R1:W-:Y:S03]  /*149c0*/  @!P4 STG.E.U8 desc[UR36][R10.64+0xb8], R13 ;  /* 0x0000b80d0a00c986 */ /* 0x0003e6000c101124 */
[----:B------:R-:W-:Y:S01]  /*149d0*/  @!P1 IMAD R23, R182, R17, RZ ;  /* 0x00000011b6179224 */ /* 0x000fe200078e02ff */
[C---:B------:R-:W-:Y:S01]  /*149e0*/  ISETP.LT.OR P3, PT, R0.reuse, 0xc1, !P2 ;  /* 0x000000c10000780c */ /* 0x040fe20005761670 */
[----:B------:R3:W-:Y:S01]  /*149f0*/  @!P5 STG.E.U8 desc[UR36][R10.64+0xb9], R15 ;  /* 0x0000b90f0a00d986 */ /* 0x0007e2000c101124 */
[----:B------:R-:W-:-:S02]  /*14a00*/  ISETP.LT.OR P4, PT, R0, 0xc2, !P2 ;  /* 0x000000c20000780c */ /* 0x000fc40005781670 */
[C---:B------:R-:W-:Y:S01]  /*14a10*/  ISETP.LT.OR P5, PT, R0.reuse, 0xc9, !P0 ;  /* 0x000000c90000780c */ /* 0x040fe200047a1670 */
[----:B------:R4:W-:Y:S01]  /*14a20*/  @!P6 STG.E.U8 desc[UR36][R4.64+0xc0], R21 ;  /* 0x0000c0150400e986 */ /* 0x0009e2000c101124 */
[----:B------:R-:W-:-:S03]  /*14a30*/  ISETP.LT.OR P6, PT, R0, 0xca, !P0 ;  /* 0x000000ca0000780c */ /* 0x000fc600047c1670 */
[----:B------:R-:W-:Y:S01]  /*14a40*/  @!P1 STG.E.U8 desc[UR36][R4.64+0xc1], R23 ;  /* 0x0000c11704009986 */ /* 0x000fe2000c101124 */
[----:B------:R-:W-:-:S03]  /*14a50*/  ISETP.LT.OR P1, PT, R0, 0xc9, !P2 ;  /* 0x000000c90000780c */ /* 0x000fc60005721670 */
[-C--:B0-----:R-:W-:Y:S02]  /*14a60*/  @!P3 IMAD R3, R181, R17.reuse, RZ ;  /* 0x00000011b503b224 */ /* 0x081fe400078e02ff */
[-C--:B-1----:R-:W-:Y:S02]  /*14a70*/  @!P4 IMAD R13, R180, R17.reuse, RZ ;  /* 0x00000011b40dc224 */ /* 0x082fe400078e02ff */
[-C--:B---3--:R-:W-:Y:S02]  /*14a80*/  @!P5 IMAD R15, R179, R17.reuse, RZ ;  /* 0x00000011b30fd224 */ /* 0x088fe400078e02ff */
[-C--:B----4-:R-:W-:Y:S01]  /*14a90*/  @!P6 IMAD R21, R178, R17.reuse, RZ ;  /* 0x00000011b215e224 */ /* 0x090fe200078e02ff */
[----:B------:R0:W-:Y:S03]  /*14aa0*/  @!P3 STG.E.U8 desc[UR36][R10.64+0xc0], R3 ;  /* 0x0000c0030a00b986 */ /* 0x0001e6000c101124 */
[----:B------:R-:W-:Y:S01]  /*14ab0*/  @!P1 IMAD R153, R177, R17, RZ ;  /* 0x00000011b1999224 */ /* 0x000fe200078e02ff */
[----:B------:R1:W-:Y:S01]  /*14ac0*/  @!P4 STG.E.U8 desc[UR36][R10.64+0xc1], R13 ;  /* 0x0000c10d0a00c986 */ /* 0x0003e2000c101124 */
[----:B------:R-:W-:-:S02]  /*14ad0*/  ISETP.LT.OR P3, PT, R0, 0xca, !P2 ;  /* 0x000000ca0000780c */ /* 0x000fc40005761670 */
        /* <DEDUP_REMOVED lines=33> */
[----:B------:R4:W-:Y:S04]  /*14cf0*/  @!P6 STG.E.U8 desc[UR36][R10.64+0xd9], R21 ;  /* 0x0000d9150a00e986 */ /* 0x0009e8000c101124 */
[----:B------:R-:W-:Y:S01]  /*14d00*/  @!P1 STG.E.U8 desc[UR36][R4.64+0xe0], R153 ;  /* 0x0000e09904009986 */ /* 0x000fe2000c101124 */
[C---:B------:R-:W-:Y:S02]  /*14d10*/  ISETP.LT.OR P1, PT, R0.reuse, 0xea, !P0 ;  /* 0x000000ea0000780c */ /* 0x040fe40004721670 */
[----:B------:R-:W-:Y:S01]  /*14d20*/  ISETP.LT.OR P6, PT, R0, 0xe9, !P0 ;  /* 0x000000e90000780c */ /* 0x000fe200047c1670 */
[-C--:B0-----:R-:W-:Y:S02]  /*14d30*/  @!P3 IMAD R3, R166, R17.reuse, RZ ;  /* 0x00000011a603b224 */ /* 0x081fe400078e02ff */
[----:B-1----:R-:W-:-:S02]  /*14d40*/  @!P4 IMAD R13, R165, R17, RZ ;  /* 0x00000011a50dc224 */ /* 0x002fc400078e02ff */
[----:B---3--:R-:W-:Y:S01]  /*14d50*/  @!P5 IMAD R15, R164, R17, RZ ;  /* 0x00000011a40fd224 */ /* 0x008fe200078e02ff */
[----:B------:R0:W-:Y:S01]  /*14d60*/  @!P3 STG.E.U8 desc[UR36][R4.64+0xe1], R3 ;  /* 0x0000e1030400b986 */ /* 0x0001e2000c101124 */
[----:B------:R-:W-:-:S04]  /*14d70*/  ISETP.LT.OR P3, PT, R0, 0xe9, !P2 ;  /* 0x000000e90000780c */ /* 0x000fc80005761670 */
[-C--:B------:R-:W-:Y:S01]  /*14d80*/  @!P1 IMAD R23, R162, R17.reuse, RZ ;  /* 0x00000011a2179224 */ /* 0x080fe200078e02ff */
[----:B------:R2:W-:Y:S01]  /*14d90*/  @!P4 STG.E.U8 desc[UR36][R10.64+0xe0], R13 ;  /* 0x0000e00d0a00c986 */ /* 0x0005e2000c101124 */
[----:B----4-:R-:W-:Y:S01]  /*14da0*/  @!P6 IMAD R21, R163, R17, RZ ;  /* 0x00000011a315e224 */ /* 0x010fe200078e02ff */
[C---:B------:R-:W-:Y:S02]  /*14db0*/  ISETP.LT.OR P4, PT, R0.reuse, 0xea, !P2 ;  /* 0x000000ea0000780c */ /* 0x040fe40005781670 */
[----:B------:R1:W-:Y:S01]  /*14dc0*/  @!P5 STG.E.U8 desc[UR36][R10.64+0xe1], R15 ;  /* 0x0000e10f0a00d986 */ /* 0x0003e2000c101124 */
[----:B------:R-:W-:-:S03]  /*14dd0*/  ISETP.LT.OR P5, PT, R0, 0xf1, !P0 ;  /* 0x000000f10000780c */ /* 0x000fc600047a1670 */
[----:B------:R-:W-:Y:S01]  /*14de0*/  @!P1 STG.E.U8 desc[UR36][R4.64+0xe9], R23 ;  /* 0x0000e91704009986 */ /* 0x000fe2000c101124 */
[----:B------:R-:W-:-:S03]  /*14df0*/  ISETP.LT.OR P1, PT, R0, 0xf2, !P0 ;  /* 0x000000f20000780c */ /* 0x000fc60004721670 */
[----:B------:R3:W-:Y:S01]  /*14e00*/  @!P6 STG.E.U8 desc[UR36][R4.64+0xe8], R21 ;  /* 0x0000e8150400e986 */ /* 0x0007e2000c101124 */
[----:B------:R-:W-:Y:S01]  /*14e10*/  ISETP.LT.OR P6, PT, R0, 0xf1, !P2 ;  /* 0x000000f10000780c */ /* 0x000fe200057c1670 */
[-C--:B0-----:R-:W-:Y:S02]  /*14e20*/  @!P3 IMAD R3, R161, R17.reuse, RZ ;  /* 0x00000011a103b224 */ /* 0x081fe400078e02ff */
[-C--:B--2---:R-:W-:Y:S02]  /*14e30*/  @!P4 IMAD R13, R160, R17.reuse, RZ ;  /* 0x00000011a00dc224 */ /* 0x084fe400078e02ff */
[-C--:B-1----:R-:W-:Y:S01]  /*14e40*/  @!P5 IMAD R15, R159, R17.reuse, RZ ;  /* 0x000000119f0fd224 */ /* 0x082fe200078e02ff */
[----:B------:R0:W-:Y:S01]  /*14e50*/  @!P3 STG.E.U8 desc[UR36][R10.64+0xe8], R3 ;  /* 0x0000e8030a00b986 */ /* 0x0001e2000c101124 */
[----:B------:R-:W-:Y:S02]  /*14e60*/  ISETP.LT.OR P3, PT, R0, 0xf2, !P2 ;  /* 0x000000f20000780c */ /* 0x000fe40005761670 */
[-C--:B---3--:R-:W-:Y:S01]  /*14e70*/  @!P1 IMAD R21, R158, R17.reuse, RZ ;  /* 0x000000119e159224 */ /* 0x088fe200078e02ff */
[----:B------:R1:W-:Y:S03]  /*14e80*/  @!P4 STG.E.U8 desc[UR36][R10.64+0xe9], R13 ;  /* 0x0000e90d0a00c986 */ /* 0x0003e6000c101124 */
[----:B------:R-:W-:Y:S01]  /*14e90*/  @!P6 IMAD R23, R157, R17, RZ ;  /* 0x000000119d17e224 */ /* 0x000fe200078e02ff */
[C---:B------:R-:W-:Y:S01]  /*14ea0*/  ISETP.LT.OR P4, PT, R0.reuse, 0xf9, !P0 ;  /* 0x000000f90000780c */ /* 0x040fe20004781670 */
[----:B------:R-:W-:Y:S01]  /*14eb0*/  @!P1 STG.E.U8 desc[UR36][R4.64+0xf1], R21 ;  /* 0x0000f11504009986 */ /* 0x000fe2000c101124 */
[----:B------:R-:W-:-:S02]  /*14ec0*/  ISETP.LT.OR P0, PT, R0, 0xfa, !P0 ;  /* 0x000000fa0000780c */ /* 0x000fc40004701670 */
[----:B------:R-:W-:Y:S01]  /*14ed0*/  ISETP.GE.AND P1, PT, R154, 0x81, PT ;  /* 0x000000819a00780c */ /* 0x000fe20003f26270 */
[----:B------:R2:W-:Y:S01]  /*14ee0*/  @!P5 STG.E.U8 desc[UR36][R4.64+0xf0], R15 ;  /* 0x0000f00f0400d986 */ /* 0x0005e2000c101124 */
[C---:B------:R-:W-:Y:S02]  /*14ef0*/  ISETP.LT.OR P5, PT, R0.reuse, 0xf9, !P2 ;  /* 0x000000f90000780c */ /* 0x040fe400057a1670 */
[C---:B------:R-:W-:Y:S01]  /*14f00*/  ISETP.LT.OR P2, PT, R0.reuse, 0xfa, !P2 ;  /* 0x000000fa0000780c */ /* 0x040fe20005741670 */
[----:B------:R3:W-:Y:S01]  /*14f10*/  @!P6 STG.E.U8 desc[UR36][R10.64+0xf0], R23 ;  /* 0x0000f0170a00e986 */ /* 0x0007e2000c101124 */
[----:B------:R-:W-:Y:S01]  /*14f20*/  ISETP.LT.OR P6, PT, R0, 0x1, !P1 ;  /* 0x000000010000780c */ /* 0x000fe20004fc1670 */
[-C--:B0-----:R-:W-:Y:S02]  /*14f30*/  @!P3 IMAD R3, R156, R17.reuse, RZ ;  /* 0x000000119c03b224 */ /* 0x081fe400078e02ff */
[-C--:B-1----:R-:W-:Y:S02]  /*14f40*/  @!P4 IMAD R13, R152, R17.reuse, RZ ;  /* 0x00000011980dc224 */ /* 0x082fe400078e02ff */
[----:B------:R-:W-:Y:S01]  /*14f50*/  @!P0 IMAD R153, R22, R17, RZ ;  /* 0x0000001116998224 */ /* 0x000fe200078e02ff */
[----:B------:R0:W-:Y:S01]  /*14f60*/  @!P3 STG.E.U8 desc[UR36][R10.64+0xf1], R3 ;  /* 0x0000f1030a00b986 */ /* 0x0001e2000c101124 */
[----:B------:R-:W-:-:S02]  /*14f70*/  ISETP.GE.AND P3, PT, R154, 0x89, PT ;  /* 0x000000899a00780c */ /* 0x000fc40003f66270 */
[-C--:B--2---:R-:W-:Y:S02]  /*14f80*/  @!P5 IMAD R15, R20, R17.reuse, RZ ;  /* 0x00000011140fd224 */ /* 0x084fe400078e02ff */
[-C--:B------:R-:W-:Y:S01]  /*14f90*/  @!P2 IMAD R21, R14, R17.reuse, RZ ;  /* 0x000000110e15a224 */ /* 0x080fe200078e02ff */
[----:B------:R-:W-:Y:S01]  /*14fa0*/  @!P0 STG.E.U8 desc[UR36][R4.64+0xf9], R153 ;  /* 0x0000f99904008986 */ /* 0x000fe2000c101124 */
[----:B---3--:R-:W-:Y:S01]  /*14fb0*/  @!P6 IMAD R23, R24, R17, RZ ;  /* 0x000000111817e224 */ /* 0x008fe200078e02ff */
[C---:B------:R-:W-:Y:S02]  /*14fc0*/  ISETP.LT.OR P0, PT, R0.reuse, 0x2, !P1 ;  /* 0x000000020000780c */ /* 0x040fe40004f01670 */
[----:B------:R1:W-:Y:S01]  /*14fd0*/  @!P4 STG.E.U8 desc[UR36][R4.64+0xf8], R13 ;  /* 0x0000f80d0400c986 */ /* 0x0003e2000c101124 */
[----:B------:R-:W-:-:S03]  /*14fe0*/  ISETP.LT.OR P4, PT, R0, 0x1, !P3 ;  /* 0x000000010000780c */ /* 0x000fc60005f81670 */
[----:B------:R-:W-:Y:S01]  /*14ff0*/  @!P5 STG.E.U8 desc[UR36][R10.64+0xf8], R15 ;  /* 0x0000f80f0a00d986 */ /* 0x000fe2000c101124 */
[----:B------:R-:W-:-:S03]  /*15000*/  ISETP.LT.OR P5, PT, R0, 0x2, !P3 ;  /* 0x000000020000780c */ /* 0x000fc60005fa1670 */
[----:B------:R-:W-:Y:S01]  /*15010*/  @!P2 STG.E.U8 desc[UR36][R10.64+0xf9], R21 ;  /* 0x0000f9150a00a986 */ /* 0x000fe2000c101124 */
[----:B------:R-:W-:-:S03]  /*15020*/  ISETP.LT.OR P2, PT, R0, 0x9, !P1 ;  /* 0x000000090000780c */ /* 0x000fc60004f41670 */
[----:B------:R-:W-:Y:S01]  /*15030*/  @!P6 STG.E.U8 desc[UR36][R6.64], R23 ;  /* 0x000000170600e986 */ /* 0x000fe2000c101124 */
[----:B------:R-:W-:Y:S01]  /*15040*/  ISETP.LT.OR P6, PT, R0, 0xa, !P1 ;  /* 0x0000000a0000780c */ /* 0x000fe20004fc1670 */
[-C--:B------:R-:W-:Y:S02]  /*15050*/  @!P0 IMAD R25, R25, R17.reuse, RZ ;  /* 0x0000001119198224 */ /* 0x080fe400078e02ff */
[-C--:B0-----:R-:W-:Y:S02]  /*15060*/  @!P4 IMAD R3, R26, R17.reuse, RZ ;  /* 0x000000111a03c224 */ /* 0x081fe400078e02ff */
[-C--:B------:R-:W-:Y:S01]  /*15070*/  @!P5 IMAD R27, R27, R17.reuse, RZ ;  /* 0x000000111b1bd224 */ /* 0x080fe200078e02ff */
[----:B------:R-:W-:Y:S03]  /*15080*/  @!P0 STG.E.U8 desc[UR36][R6.64+0x1], R25 ;  /* 0x0000011906008986 */ /* 0x000fe6000c101124 */
[----:B-1----:R-:W-:Y:S01]  /*15090*/  @!P2 IMAD R5, R28, R17, RZ ;  /* 0x000000111c05a224 */ /* 0x002fe200078e02ff */
[----:B------:R0:W-:Y:S01]  /*150a0*/  @!P4 STG.E.U8 desc[UR36][R8.64], R3 ;  /* 0x000000030800c986 */ /* 0x0001e2000c101124 */
[----:B------:R-:W-:-:S02]  /*150b0*/  ISETP.LT.OR P0, PT, R0, 0xa, !P3 ;  /* 0x0000000a0000780c */ /* 0x000fc40005f01670 */
[----:B------:R-:W-:Y:S01]  /*150c0*/  @!P6 IMAD R29, R29, R17, RZ ;  /* 0x000000111d1de224 */ /* 0x000fe200078e02ff */
[C---:B------:R-:W-:Y:S01]  /*150d0*/  ISETP.LT.OR P4, PT, R0.reuse, 0x9, !P3 ;  /* 0x000000090000780c */ /* 0x040fe20005f81670 */
[----:B------:R-:W-:Y:S01]  /*150e0*/  @!P5 STG.E.U8 desc[UR36][R8.64+0x1], R27 ;  /* 0x0000011b0800d986 */ /* 0x000fe2000c101124 */
[----:B------:R-:W-:-:S03]  /*150f0*/  ISETP.LT.OR P5, PT, R0, 0x11, !P1 ;  /* 0x000000110000780c */ /* 0x000fc60004fa1670 */
[----:B------:R1:W-:Y:S01]  /*15100*/  @!P2 STG.E.U8 desc[UR36][R6.64+0x8], R5 ;  /* 0x000008050600a986 */ /* 0x0003e2000c101124 */
[----:B------:R-:W-:-:S03]  /*15110*/  ISETP.LT.OR P2, PT, R0, 0x12, !P1 ;  /* 0x000000120000780c */ /* 0x000fc60004f41670 */
[----:B------:R-:W-:Y:S01]  /*15120*/  @!P6 STG.E.U8 desc[UR36][R6.64+0x9], R29 ;  /* 0x0000091d0600e986 */ /* 0x000fe2000c101124 */
[----:B------:R-:W-:Y:S01]  /*15130*/  ISETP.LT.OR P6, PT, R0, 0x11, !P3 ;  /* 0x000000110000780c */ /* 0x000fe20005fc1670 */
[-C--:B------:R-:W-:Y:S02]  /*15140*/  @!P0 IMAD R31, R31, R17.reuse, RZ ;  /* 0x000000111f1f8224 */ /* 0x080fe400078e02ff */
[-C--:B0-----:R-:W-:Y:S02]  /*15150*/  @!P4 IMAD R3, R30, R17.reuse, RZ ;  /* 0x000000111e03c224 */ /* 0x081fe400078e02ff */
[-C--:B------:R-:W-:Y:S01]  /*15160*/  @!P5 IMAD R11, R32, R17.reuse, RZ ;  /* 0x00000011200bd224 */ /* 0x080fe200078e02ff */
[----:B------:R-:W-:Y:S03]  /*15170*/  @!P0 STG.E.U8 desc[UR36][R8.64+0x9], R31 ;  /* 0x0000091f08008986 */ /* 0x000fe6000c101124 */
[----:B------:R-:W-:Y:S01]  /*15180*/  @!P2 IMAD R33, R33, R17, RZ ;  /* 0x000000112121a224 */ /* 0x000fe200078e02ff */
[----:B------:R0:W-:Y:S01]  /*15190*/  @!P4 STG.E.U8 desc[UR36][R8.64+0x8], R3 ;  /* 0x000008030800c986 */ /* 0x0001e2000c101124 */
[----:B------:R-:W-:-:S02]  /*151a0*/  ISETP.LT.OR P0, PT, R0, 0x12, !P3 ;  /* 0x000000120000780c */ /* 0x000fc40005f01670 */
[----:B-1----:R-:W-:Y:S01]  /*151b0*/  @!P6 IMAD R5, R34, R17, RZ ;  /* 0x000000112205e224 */ /* 0x002fe200078e02ff */
[C---:B------:R-:W-:Y:S01]  /*151c0*/  ISETP.LT.OR P4, PT, R0.reuse, 0x19, !P1 ;  /* 0x000000190000780c */ /* 0x040fe20004f81670 */
[----:B------:R-:W-:Y:S01]  /*151d0*/  @!P5 STG.E.U8 desc[UR36][R6.64+0x10], R11 ;  /* 0x0000100b0600d986 */ /* 0x000fe2000c101124 */
[----:B------:R-:W-:-:S03]  /*151e0*/  ISETP.LT.OR P5, PT, R0, 0x1a, !P1 ;  /* 0x0000001a0000780c */ /* 0x000fc60004fa1670 */
[----:B------:R-:W-:Y:S01]  /*151f0*/  @!P2 STG.E.U8 desc[UR36][R6.64+0x11], R33 ;  /* 0x000011210600a986 */ /* 0x000fe2000c101124 */
[----:B------:R-:W-:-:S03]  /*15200*/  ISETP.LT.OR P2, PT, R0, 0x19, !P3 ;  /* 0x000000190000780c */ /* 0x000fc60005f41670 */
[----:B------:R1:W-:Y:S01]  /*15210*/  @!P6 STG.E.U8 desc[UR36][R8.64+0x10], R5 ;  /* 0x000010050800e986 */ /* 0x0003e2000c101124 */
[----:B------:R-:W-:Y:S01]  /*15220*/  ISETP.LT.OR P6, PT, R0, 0x1a, !P3 ;  /* 0x0000001a0000780c */ /* 0x000fe20005fc1670 */
[-C--:B------:R-:W-:Y:S02]  /*15230*/  @!P0 IMAD R35, R35, R17.reuse, RZ ;  /* 0x0000001123238224 */ /* 0x080fe400078e02ff */
[-C--:B0-----:R-:W-:Y:S02]  /*15240*/  @!P4 IMAD R3, R36, R17.reuse, RZ ;  /* 0x000000112403c224 */ /* 0x081fe400078e02ff */
[-C--:B------:R-:W-:Y:S01]  /*15250*/  @!P5 IMAD R37, R37, R17.reuse, RZ ;  /* 0x000000112525d224 */ /* 0x080fe200078e02ff */
[----:B------:R-:W-:Y:S01]  /*15260*/  @!P0 STG.E.U8 desc[UR36][R8.64+0x11], R35 ;  /* 0x0000112308008986 */ /* 0x000fe2000c101124 */
[----:B------:R-:W-:Y:S02]  /*15270*/  ISETP.LT.OR P0, PT, R0, 0x22, !P1 ;  /* 0x000000220000780c */ /* 0x000fe40004f01670 */
[----:B-1----:R-:W-:-:S04]  /*15280*/  @!P2 IMAD R5, R38, R17, RZ ;  /* 0x000000112605a224 */ /* 0x002fc800078e02ff */
[----:B------:R-:W-:Y:S01]  /*15290*/  @!P6 IMAD R39, R39, R17, RZ ;  /* 0x000000112727e224 */ /* 0x000fe200078e02ff */
[----:B------:R0:W-:Y:S01]  /*152a0*/  @!P4 STG.E.U8 desc[UR36][R6.64+0x18], R3 ;  /* 0x000018030600c986 */ /* 0x0001e2000c101124 */
[----:B------:R-:W-:-:S03]  /*152b0*/  ISETP.LT.OR P4, PT, R0, 0x21, !P1 ;  /* 0x000000210000780c */ /* 0x000fc60004f81670 */
        /* <DEDUP_REMOVED lines=216> */
[-C--:B0-----:R-:W-:Y:S02]  /*16040*/  @!P4 IMAD R3, R110, R17.reuse, RZ ;  /* 0x000000116e03c224 */ /* 0x081fe400078e02ff */
[-C--:B------:R-:W-:Y:S02]  /*16050*/  @!P0 IMAD R111, R111, R17.reuse, RZ ;  /* 0x000000116f6f8224 */ /* 0x080fe400078e02ff */
[-C--:B------:R-:W-:Y:S01]  /*16060*/  @!P5 IMAD R11, R112, R17.reuse, RZ ;  /* 0x00000011700bd224 */ /* 0x080fe200078e02ff */
[----:B------:R0:W-:Y:S03]  /*16070*/  @!P4 STG.E.U8 desc[UR36][R8.64+0xa8], R3 ;  /* 0x0000a8030800c986 */ /* 0x0001e6000c101124 */
[-C--:B------:R-:W-:Y:S01]  /*16080*/  @!P2 IMAD R113, R113, R17.reuse, RZ ;  /* 0x000000117171a224 */ /* 0x080fe200078e02ff */
[----:B------:R-:W-:Y:S03]  /*16090*/  @!P0 STG.E.U8 desc[UR36][R8.64+0xa9], R111 ;  /* 0x0000a96f08008986 */ /* 0x000fe6000c101124 */
[----:B-1----:R-:W-:Y:S01]  /*160a0*/  @!P6 IMAD R5, R114, R17, RZ ;  /* 0x000000117205e224 */ /* 0x002fe200078e02ff */
[C---:B------:R-:W-:Y:S01]  /*160b0*/  ISETP.LT.OR P0, PT, R0.reuse, 0xb2, !P3 ;  /* 0x000000b20000780c */ /* 0x040fe20005f01670 */
[----:B------:R-:W-:Y:S01]  /*160c0*/  @!P5 STG.E.U8 desc[UR36][R6.64+0xb0], R11 ;  /* 0x0000b00b0600d986 */ /* 0x000fe2000c101124 */
[----:B------:R-:W-:-:S02]  /*160d0*/  ISETP.LT.OR P5, PT, R0, 0xba, !P1 ;  /* 0x000000ba0000780c */ /* 0x000fc40004fa1670 */
[C---:B------:R-:W-:Y:S01]  /*160e0*/  ISETP.LT.OR P4, PT, R0.reuse, 0xb9, !P1 ;  /* 0x000000b90000780c */ /* 0x040fe20004f81670 */
[----:B------:R-:W-:Y:S01]  /*160f0*/  @!P2 STG.E.U8 desc[UR36][R6.64+0xb1], R113 ;  /* 0x0000b1710600a986 */ /* 0x000fe2000c101124 */
[----:B------:R-:W-:-:S03]  /*16100*/  ISETP.LT.OR P2, PT, R0, 0xb9, !P3 ;  /* 0x000000b90000780c */ /* 0x000fc60005f41670 */
[----:B------:R1:W-:Y:S01]  /*16110*/  @!P6 STG.E.U8 desc[UR36][R8.64+0xb0], R5 ;  /* 0x0000b0050800e986 */ /* 0x0003e2000c101124 */
[----:B------:R-:W-:-:S03]  /*16120*/  ISETP.LT.OR P6, PT, R0, 0xba, !P3 ;  /* 0x000000ba0000780c */ /* 0x000fc60005fc1670 */
[-C--:B------:R-:W-:Y:S02]  /*16130*/  @!P0 IMAD R115, R115, R17.reuse, RZ ;  /* 0x0000001173738224 */ /* 0x080fe400078e02ff */
[-C--:B------:R-:W-:Y:S02]  /*16140*/  @!P5 IMAD R117, R117, R17.reuse, RZ ;  /* 0x000000117575d224 */ /* 0x080fe400078e02ff */
[-C--:B0-----:R-:W-:Y:S01]  /*16150*/  @!P4 IMAD R3, R116, R17.reuse, RZ ;  /* 0x000000117403c224 */ /* 0x081fe200078e02ff */
[----:B------:R-:W-:Y:S01]  /*16160*/  @!P0 STG.E.U8 desc[UR36][R8.64+0xb1], R115 ;  /* 0x0000b17308008986 */ /* 0x000fe2000c101124 */
[----:B------:R-:W-:Y:S01]  /*16170*/  ISETP.LT.OR P0, PT, R0, 0xc1, !P1 ;  /* 0x000000c10000780c */ /* 0x000fe20004f01670 */
[----:B-1----:R-:W-:-:S03]  /*16180*/  @!P2 IMAD R5, R118, R17, RZ ;  /* 0x000000117605a224 */ /* 0x002fc600078e02ff */
[----:B------:R-:W-:Y:S01]  /*16190*/  @!P6 IMAD R119, R119, R17, RZ ;  /* 0x000000117777e224 */ /* 0x000fe200078e02ff */
[----:B------:R-:W-:Y:S01]  /*161a0*/  @!P5 STG.E.U8 desc[UR36][R6.64+0xb9], R117 ;  /* 0x0000b9750600d986 */ /* 0x000fe2000c101124 */
[----:B------:R-:W-:-:S03]  /*161b0*/  ISETP.LT.OR P5, PT, R0, 0xc2, !P1 ;  /* 0x000000c20000780c */ /* 0x000fc60004fa1670 */
[----:B------:R0:W-:Y:S01]  /*161c0*/  @!P4 STG.E.U8 desc[UR36][R6.64+0xb8], R3 ;  /* 0x0000b8030600c986 */ /* 0x0001e2000c101124 */
[----:B------:R-:W-:-:S03]  /*161d0*/  ISETP.LT.OR P4, PT, R0, 0xc1, !P3 ;  /* 0x000000c10000780c */ /* 0x000fc60005f81670 */
[----:B------:R-:W-:Y:S01]  /*161e0*/  @!P6 STG.E.U8 desc[UR36][R8.64+0xb9], R119 ;  /* 0x0000b9770800e986 */ /* 0x000fe2000c101124 */
[----:B------:R-:W-:-:S03]  /*161f0*/  ISETP.LT.OR P6, PT, R0, 0xc2, !P3 ;  /* 0x000000c20000780c */ /* 0x000fc60005fc1670 */
[----:B------:R1:W-:Y:S01]  /*16200*/  @!P2 STG.E.U8 desc[UR36][R8.64+0xb8], R5 ;  /* 0x0000b8050800a986 */ /* 0x0003e2000c101124 */
[----:B------:R-:W-:Y:S01]  /*16210*/  ISETP.LT.OR P2, PT, R0, 0xc9, !P1 ;  /* 0x000000c90000780c */ /* 0x000fe20004f41670 */
[-C--:B------:R-:W-:Y:S02]  /*16220*/  @!P0 IMAD R11, R120, R17.reuse, RZ ;  /* 0x00000011780b8224 */ /* 0x080fe400078e02ff */
[-C--:B------:R-:W-:Y:S02]  /*16230*/  @!P5 IMAD R121, R121, R17.reuse, RZ ;  /* 0x000000117979d224 */ /* 0x080fe400078e02ff */
[-C--:B0-----:R-:W-:Y:S01]  /*16240*/  @!P4 IMAD R3, R122, R17.reuse, RZ ;  /* 0x000000117a03c224 */ /* 0x081fe200078e02ff */
[----:B------:R0:W-:Y:S03]  /*16250*/  @!P0 STG.E.U8 desc[UR36][R6.64+0xc0], R11 ;  /* 0x0000c00b06008986 */ /* 0x0001e6000c101124 */
[-C--:B------:R-:W-:Y:S01]  /*16260*/  @!P6 IMAD R123, R123, R17.reuse, RZ ;  /* 0x000000117b7be224 */ /* 0x080fe200078e02ff */
[----:B------:R-:W-:Y:S01]  /*16270*/  ISETP.LT.OR P0, PT, R0, 0xca, !P1 ;  /* 0x000000ca0000780c */ /* 0x000fe20004f01670 */
[----:B------:R-:W-:Y:S02]  /*16280*/  @!P5 STG.E.U8 desc[UR36][R6.64+0xc1], R121 ;  /* 0x0000c1790600d986 */ /* 0x000fe4000c101124 */
[----:B-1----:R-:W-:Y:S01]  /*16290*/  @!P2 IMAD R5, R124, R17, RZ ;  /* 0x000000117c05a224 */ /* 0x002fe200078e02ff */
[C---:B------:R-:W-:Y:S01]  /*162a0*/  ISETP.LT.OR P5, PT, R0.reuse, 0xc9, !P3 ;  /* 0x000000c90000780c */ /* 0x040fe20005fa1670 */
[----:B------:R1:W-:Y:S01]  /*162b0*/  @!P4 STG.E.U8 desc[UR36][R8.64+0xc0], R3 ;  /* 0x0000c0030800c986 */ /* 0x0003e2000c101124 */
        /* <DEDUP_REMOVED lines=8> */
[----:B------:R-:W-:Y:S03]  /*16340*/  @!P0 STG.E.U8 desc[UR36][R6.64+0xc9], R125 ;  /* 0x0000c97d06008986 */ /* 0x000fe6000c101124 */
[-C--:B-1----:R-:W-:Y:S01]  /*16350*/  @!P6 IMAD R3, R128, R17.reuse, RZ ;  /* 0x000000118003e224 */ /* 0x082fe200078e02ff */
[----:B------:R0:W-:Y:S03]  /*16360*/  @!P5 STG.E.U8 desc[UR36][R8.64+0xc8], R11 ;  /* 0x0000c80b0800d986 */ /* 0x0001e6000c101124 */
[----:B------:R-:W-:Y:S01]  /*16370*/  @!P2 IMAD R129, R129, R17, RZ ;  /* 0x000000118181a224 */ /* 0x000fe200078e02ff */
[C---:B------:R-:W-:Y:S01]  /*16380*/  ISETP.LT.OR P0, PT, R0.reuse, 0xd1, !P3 ;  /* 0x000000d10000780c */ /* 0x040fe20005f01670 */
[----:B------:R-:W-:Y:S01]  /*16390*/  @!P4 STG.E.U8 desc[UR36][R8.64+0xc9], R127 ;  /* 0x0000c97f0800c986 */ /* 0x000fe2000c101124 */
[----:B------:R-:W-:-:S02]  /*163a0*/  ISETP.LT.OR P5, PT, R0, 0xd2, !P3 ;  /* 0x000000d20000780c */ /* 0x000fc40005fa1670 */
[C---:B------:R-:W-:Y:S01]  /*163b0*/  ISETP.LT.OR P4, PT, R0.reuse, 0xd9, !P1 ;  /* 0x000000d90000780c */ /* 0x040fe20004f81670 */
[----:B------:R1:W-:Y:S01]  /*163c0*/  @!P6 STG.E.U8 desc[UR36][R6.64+0xd0], R3 ;  /* 0x0000d0030600e986 */ /* 0x0003e2000c101124 */
[----:B------:R-:W-:-:S03]  /*163d0*/  ISETP.LT.OR P6, PT, R0, 0xda, !P1 ;  /* 0x000000da0000780c */ /* 0x000fc60004fc1670 */
[----:B------:R-:W-:Y:S01]  /*163e0*/  @!P2 STG.E.U8 desc[UR36][R6.64+0xd1], R129 ;  /* 0x0000d1810600a986 */ /* 0x000fe2000c101124 */
[----:B------:R-:W-:-:S03]  /*163f0*/  ISETP.LT.OR P2, PT, R0, 0xd9, !P3 ;  /* 0x000000d90000780c */ /* 0x000fc60005f41670 */
[-C--:B--2---:R-:W-:Y:S02]  /*16400*/  @!P0 IMAD R5, R130, R17.reuse, RZ ;  /* 0x0000001182058224 */ /* 0x084fe400078e02ff */
[-C--:B------:R-:W-:Y:S02]  /*16410*/  @!P5 IMAD R131, R131, R17.reuse, RZ ;  /* 0x000000118383d224 */ /* 0x080fe400078e02ff */
[-C--:B0-----:R-:W-:Y:S02]  /*16420*/  @!P4 IMAD R11, R132, R17.reuse, RZ ;  /* 0x00000011840bc224 */ /* 0x081fe400078e02ff */
[-C--:B------:R-:W-:Y:S01]  /*16430*/  @!P6 IMAD R133, R133, R17.reuse, RZ ;  /* 0x000000118585e224 */ /* 0x080fe200078e02ff */
[----:B------:R0:W-:Y:S03]  /*16440*/  @!P0 STG.E.U8 desc[UR36][R8.64+0xd0], R5 ;  /* 0x0000d00508008986 */ /* 0x0001e6000c101124 */
[----:B-1----:R-:W-:Y:S01]  /*16450*/  @!P2 IMAD R3, R134, R17, RZ ;  /* 0x000000118603a224 */ /* 0x002fe200078e02ff */
[----:B------:R-:W-:Y:S01]  /*16460*/  @!P5 STG.E.U8 desc[UR36][R8.64+0xd1], R131 ;  /* 0x0000d1830800d986 */ /* 0x000fe2000c101124 */
[----:B------:R-:W-:-:S02]  /*16470*/  ISETP.LT.OR P0, PT, R0, 0xda, !P3 ;  /* 0x000000da0000780c */ /* 0x000fc40005f01670 */
        /* <DEDUP_REMOVED lines=14> */
[----:B------:R-:W-:Y:S01]  /*16560*/  @!P4 STG.E.U8 desc[UR36][R6.64+0xe1], R137 ;  /* 0x0000e1890600c986 */ /* 0x000fe2000c101124 */
[----:B------:R-:W-:-:S02]  /*16570*/  ISETP.LT.OR P0, PT, R0, 0xe9, !P1 ;  /* 0x000000e90000780c */ /* 0x000fc40004f01670 */
[C---:B------:R-:W-:Y:S01]  /*16580*/  ISETP.LT.OR P4, PT, R0.reuse, 0xea, !P1 ;  /* 0x000000ea0000780c */ /* 0x040fe20004f81670 */
[----:B------:R1:W-:Y:S01]  /*16590*/  @!P6 STG.E.U8 desc[UR36][R8.64+0xe0], R11 ;  /* 0x0000e00b0800e986 */ /* 0x0003e2000c101124 */
[C---:B------:R-:W-:Y:S02]  /*165a0*/  ISETP.LT.OR P6, PT, R0.reuse, 0xe9, !P3 ;  /* 0x000000e90000780c */ /* 0x040fe40005fc1670 */
[C---:B------:R-:W-:Y:S01]  /*165b0*/  ISETP.LT.OR P5, PT, R0.reuse, 0xea, !P3 ;  /* 0x000000ea0000780c */ /* 0x040fe20005fa1670 */
[----:B------:R-:W-:Y:S01]  /*165c0*/  @!P2 STG.E.U8 desc[UR36][R8.64+0xe1], R139 ;  /* 0x0000e18b0800a986 */ /* 0x000fe2000c101124 */
[----:B------:R-:W-:-:S05]  /*165d0*/  ISETP.LT.OR P2, PT, R0, 0xf1, !P1 ;  /* 0x000000f10000780c */ /* 0x000fca0004f41670 */
[-C--:B--2---:R-:W-:Y:S02]  /*165e0*/  @!P0 IMAD R3, R140, R17.reuse, RZ ;  /* 0x000000118c038224 */ /* 0x084fe400078e02ff */
[-C--:B------:R-:W-:Y:S02]  /*165f0*/  @!P4 IMAD R141, R141, R17.reuse, RZ ;  /* 0x000000118d8dc224 */ /* 0x080fe400078e02ff */
[-C--:B0-----:R-:W-:Y:S02]  /*16600*/  @!P6 IMAD R5, R142, R17.reuse, RZ ;  /* 0x000000118e05e224 */ /* 0x081fe400078e02ff */
[-C--:B------:R-:W-:Y:S02]  /*16610*/  @!P5 IMAD R143, R143, R17.reuse, RZ ;  /* 0x000000118f8fd224 */ /* 0x080fe400078e02ff */
[----:B-1----:R-:W-:Y:S01]  /*16620*/  @!P2 IMAD R11, R144, R17, RZ ;  /* 0x00000011900ba224 */ /* 0x002fe200078e02ff */
[----:B------:R0:W-:Y:S01]  /*16630*/  @!P0 STG.E.U8 desc[UR36][R6.64+0xe8], R3 ;  /* 0x0000e80306008986 */ /* 0x0001e2000c101124 */
[----:B------:R-:W-:-:S03]  /*16640*/  ISETP.LT.OR P0, PT, R0, 0xf2, !P1 ;  /* 0x000000f20000780c */ /* 0x000fc60004f01670 */
[----:B------:R-:W-:Y:S01]  /*16650*/  @!P4 STG.E.U8 desc[UR36][R6.64+0xe9], R141 ;  /* 0x0000e98d0600c986 */ /* 0x000fe2000c101124 */
[----:B------:R-:W-:-:S03]  /*16660*/  ISETP.LT.OR P4, PT, R0, 0xf1, !P3 ;  /* 0x000000f10000780c */ /* 0x000fc60005f81670 */
[----:B------:R-:W-:Y:S01]  /*16670*/  @!P6 STG.E.U8 desc[UR36][R8.64+0xe8], R5 ;  /* 0x0000e8050800e986 */ /* 0x000fe2000c101124 */
[----:B------:R-:W-:-:S03]  /*16680*/  ISETP.LT.OR P6, PT, R0, 0xf2, !P3 ;  /* 0x000000f20000780c */ /* 0x000fc60005fc1670 */
[----:B------:R-:W-:Y:S01]  /*16690*/  @!P5 STG.E.U8 desc[UR36][R8.64+0xe9], R143 ;  /* 0x0000e98f0800d986 */ /* 0x000fe2000c101124 */
[----:B------:R-:W-:-:S03]  /*166a0*/  ISETP.LT.OR P5, PT, R0, 0xf9, !P3 ;  /* 0x000000f90000780c */ /* 0x000fc60005fa1670 */
[----:B------:R1:W-:Y:S01]  /*166b0*/  @!P2 STG.E.U8 desc[UR36][R6.64+0xf0], R11 ;  /* 0x0000f00b0600a986 */ /* 0x0003e2000c101124 */
[C---:B------:R-:W-:Y:S02]  /*166c0*/  ISETP.LT.OR P2, PT, R0.reuse, 0xf9, !P1 ;  /* 0x000000f90000780c */ /* 0x040fe40004f41670 */
[C---:B------:R-:W-:Y:S02]  /*166d0*/  ISETP.LT.OR P1, PT, R0.reuse, 0xfa, !P1 ;  /* 0x000000fa0000780c */ /* 0x040fe40004f21670 */
[----:B------:R-:W-:Y:S01]  /*166e0*/  ISETP.LT.OR P3, PT, R0, 0xfa, !P3 ;  /* 0x000000fa0000780c */ /* 0x000fe20005f61670 */
[-C--:B------:R-:W-:Y:S02]  /*166f0*/  @!P0 IMAD R145, R145, R17.reuse, RZ ;  /* 0x0000001191918224 */ /* 0x080fe400078e02ff */
[-C--:B0-----:R-:W-:Y:S02]  /*16700*/  @!P4 IMAD R3, R146, R17.reuse, RZ ;  /* 0x000000119203c224 */ /* 0x081fe400078e02ff */
[----:B------:R-:W-:-:S02]  /*16710*/  @!P6 IMAD R147, R147, R17, RZ ;  /* 0x000000119393e224 */ /* 0x000fc400078e02ff */
[-C--:B-1----:R-:W-:Y:S02]  /*16720*/  @!P5 IMAD R11, R150, R17.reuse, RZ ;  /* 0x00000011960bd224 */ /* 0x082fe400078e02ff */
[-C--:B------:R-:W-:Y:S02]  /*16730*/  @!P2 IMAD R5, R148, R17.reuse, RZ ;  /* 0x000000119405a224 */ /* 0x080fe400078e02ff */
[-C--:B------:R-:W-:Y:S02]  /*16740*/  @!P1 IMAD R149, R149, R17.reuse, RZ ;  /* 0x0000001195959224 */ /* 0x080fe400078e02ff */
[----:B------:R-:W-:Y:S01]  /*16750*/  @!P3 IMAD R151, R151, R17, RZ ;  /* 0x000000119797b224 */ /* 0x000fe200078e02ff */
[----:B------:R0:W-:Y:S04]  /*16760*/  @!P0 STG.E.U8 desc[UR36][R6.64+0xf1], R145 ;  /* 0x0000f19106008986 */ /* 0x0001e8000c101124 */
[----:B------:R0:W-:Y:S04]  /*16770*/  @!P4 STG.E.U8 desc[UR36][R8.64+0xf0], R3 ;  /* 0x0000f0030800c986 */ /* 0x0001e8000c101124 */
[----:B------:R0:W-:Y:S04]  /*16780*/  @!P6 STG.E.U8 desc[UR36][R8.64+0xf1], R147 ;  /* 0x0000f1930800e986 */ /* 0x0001e8000c101124 */
[----:B------:R0:W-:Y:S04]  /*16790*/  @!P2 STG.E.U8 desc[UR36][R6.64+0xf8], R5 ;  /* 0x0000f8050600a986 */ /* 0x0001e8000c101124 */
[----:B------:R0:W-:Y:S04]  /*167a0*/  @!P1 STG.E.U8 desc[UR36][R6.64+0xf9], R149 ;  /* 0x0000f99506009986 */ /* 0x0001e8000c101124 */
[----:B------:R0:W-:Y:S04]  /*167b0*/  @!P5 STG.E.U8 desc[UR36][R8.64+0xf8], R11 ;  /* 0x0000f80b0800d986 */ /* 0x0001e8000c101124 */
[----:B------:R0:W-:Y:S02]  /*167c0*/  @!P3 STG.E.U8 desc[UR36][R8.64+0xf9], R151 ;  /* 0x0000f9970800b986 */ /* 0x0001e4000c101124 */
.L_x_548:
[----:B------:R-:W-:Y:S05]  /*167d0*/  BSYNC B0 ;  /* 0x0000000000007941 */ /* 0x000fea0003800000 */
.L_x_34:
[----:B0-----:R-:W5:Y:S04]  /*167e0*/  LDL.LU R3, [R1+0x200] ;  /* 0x0002000001037983 */ /* 0x001f680000300800 */
[----:B------:R-:W5:Y:S01]  /*167f0*/  LDL.LU R2, [R1+0x204] ;  /* 0x0002040001027983 */ /* 0x000f620000300800 */
[----:B------:R-:W-:Y:S01]  /*16800*/  ULDC UR4, c[0x0][0xc] ;  /* 0x0000030000047ab9 */ /* 0x000fe20000000800 */
[----:B------:R-:W-:Y:S01]  /*16810*/  ULDC UR5, c[0x0][0x10] ;  /* 0x0000040000057ab9 */ /* 0x000fe20000000800 */
[----:B------:R-:W5:Y:S01]  /*16820*/  LDC R5, c[0x0][0x14] ;  /* 0x00000500ff057b82 */ /* 0x000f620000000800 */
[----:B------:R-:W-:Y:S01]  /*16830*/  UIMAD.WIDE.U32 UR4, UR4, UR5, URZ ;  /* 0x00000005040472a5 */ /* 0x000fe2000f8e003f */
[----:B------:R-:W-:Y:S01]  /*16840*/  PRMT R0, RZ, 0x7610, R0 ;  /* 0x00007610ff007816 */ /* 0x000fe20000000000 */
[----:B------:R-:W-:Y:S01]  /*16850*/  UMOV UR42, 0xffffffff ;  /* 0xffffffff002a7882 */ /* 0x000fe20000000000 */
[----:B------:R-:W-:-:S03]  /*16860*/  UMOV UR43, 0xffffffff ;  /* 0xffffffff002b7882 */ /* 0x000fc60000000000 */
[----:B-----5:R-:W-:-:S04]  /*16870*/  IMAD.WIDE.U32 R2, R5, UR4, R2 ;  /* 0x0000000405027c25 */ /* 0x020fc8000f8e0002 */
[----:B------:R-:W-:Y:S01]  /*16880*/  IMAD R5, R5, UR5, RZ ;  /* 0x0000000505057c24 */ /* 0x000fe2000f8e02ff */
[----:B------:R-:W-:Y:S01]  /*16890*/  ULDC.64 UR4, c[0x0][0x650] ;  /* 0x0001940000047ab9 */ /* 0x000fe20000000a00 */
[----:B-1-3--:R-:W-:Y:S01]  /*168a0*/  IMAD.MOV.U32 R6, RZ, RZ, R2 ;  /* 0x000000ffff067224 */ /* 0x00afe200078e0002 */
[----:B------:R-:W-:Y:S02]  /*168b0*/  ISETP.GE.U32.AND P0, PT, R2, UR4, PT ;  /* 0x0000000402007c0c */ /* 0x000fe4000bf06070 */
[----:B------:R-:W-:-:S04]  /*168c0*/  IADD3 R4, R3, R5, RZ ;  /* 0x0000000503047210 */ /* 0x000fc80007ffe0ff */
[----:B------:R-:W-:Y:S01]  /*168d0*/  ISETP.GE.U32.AND.EX P0, PT, R4, UR5, PT, P0 ;  /* 0x0000000504007c0c */ /* 0x000fe2000bf06100 */
[----:B------:R0:W-:Y:S04]  /*168e0*/  STL [R1+0x200], R4 ;  /* 0x0002000401007387 */ /* 0x0001e80000100800 */
[----:B------:R0:W-:Y:S08]  /*168f0*/  STL [R1+0x204], R6 ;  /* 0x0002040601007387 */ /* 0x0001f00000100800 */
[----:B------:R-:W-:Y:S05]  /*16900*/  @P0 BRA `(.L_x_549) ;  /* 0x0000000400880947 */ /* 0x000fea0003800000 */
[----:B------:R-:W1:Y:S01]  /*16910*/  S2UR UR6, SR_CTAID.X ;  /* 0x00000000000679c3 */ /* 0x000e620000002500 */
[----:B------:R-:W-:Y:S01]  /*16920*/  ULDC.64 UR12, c[0x0][0x628] ;  /* 0x00018a00000c7ab9 */ /* 0x000fe20000000a00 */
[----:B------:R-:W-:Y:S01]  /*16930*/  ULDC UR4, c[0x0][0x150] ;  /* 0x0000540000047ab9 */ /* 0x000fe20000000800 */
[----:B------:R-:W-:Y:S01]  /*16940*/  ISETP.NE.U32.AND P0, PT, RZ, UR12, PT ;  /* 0x0000000cff007c0c */ /* 0x000fe2000bf05070 */
[----:B------:R-:W-:Y:S01]  /*16950*/  ULDC UR15, c[0x0][0x630] ;  /* 0x00018c00000f7ab9 */ /* 0x000fe20000000800 */
[----:B------:R-:W-:Y:S01]  /*16960*/  R2UR UR16, R6 ;  /* 0x00000000061072ca */ /* 0x000fe200000e0000 */
[----:B------:R-:W-:Y:S01]  /*16970*/  ULDC UR19, c[0x0][0x154] ;  /* 0x0000550000137ab9 */ /* 0x000fe20000000800 */
[----:B------:R-:W-:Y:S01]  /*16980*/  ISETP.NE.AND.EX P0, PT, RZ, UR13, PT, P0 ;  /* 0x0000000dff007c0c */ /* 0x000fe2000bf05300 */
[----:B------:R-:W3:Y:S01]  /*16990*/  S2UR UR18, SR_CTAID.Y ;  /* 0x00000000001279c3 */ /* 0x000ee20000002600 */
[----:B------:R-:W-:Y:S02]  /*169a0*/  R2UR UR17, R4 ;  /* 0x00000000041172ca */ /* 0x000fe400000e0000 */
[----:B------:R-:W-:-:S02]  /*169b0*/  R2UR UR10, R6 ;  /* 0x00000000060a72ca */ /* 0x000fc400000e0000 */
[----:B------:R-:W-:Y:S02]  /*169c0*/  R2UR UR11, R4 ;  /* 0x00000000040b72ca */ /* 0x000fe400000e0000 */
[----:B-1----:R-:W-:-:S05]  /*169d0*/  I2FP.F32.U32 R0, UR6 ;  /* 0x0000000600007c45 */ /* 0x002fca0008201000 */
[----:B------:R-:W-:-:S04]  /*169e0*/  FMUL R0, R0, UR4 ;  /* 0x0000000400007c20 */ /* 0x000fc80008400000 */
[----:B------:R1:W0:Y:S01]  /*169f0*/  F2I.U32.TRUNC.NTZ R2, R0 ;  /* 0x0000000000027305 */ /* 0x000222000020f000 */
[----:B---3--:R-:W-:Y:S05]  /*16a00*/  @!P0 BRA `(.L_x_550) ;  /* 0x0000000000308947 */ /* 0x008fea0003800000 */
        /* <DEDUP_REMOVED lines=12> */
.L_x_550:
[----:B------:R-:W-:Y:S01]  /*16ad0*/  USHF.R.U64 UR43, UR10, UR15, UR11 ;  /* 0x0000000f0a2b7299 */ /* 0x000fe2000800120b */
[----:B-1----:R-:W-:Y:S01]  /*16ae0*/  I2FP.F32.U32 R0, UR18 ;  /* 0x0000001200007c45 */ /* 0x002fe20008201000 */
[----:B------:R-:W-:Y:S02]  /*16af0*/  USHF.R.U32.HI UR4, URZ, UR15, UR11 ;  /* 0x0000000f3f047299 */ /* 0x000fe4000801160b */
[----:B------:R-:W-:Y:S02]  /*16b00*/  UIADD3 UR10, UP0, URZ, -UR43, URZ ;  /* 0x8000002b3f0a7290 */ /* 0x000fe4000ff1e03f */
[----:B------:R-:W-:Y:S01]  /*16b10*/  FMUL R0, R0, UR19 ;  /* 0x0000001300007c20 */ /* 0x000fe20008400000 */
[----:B------:R-:W-:Y:S01]  /*16b20*/  ULDC.64 UR12, c[0x0][0x620] ;  /* 0x00018800000c7ab9 */ /* 0x000fe20000000a00 */
[----:B------:R-:W-:Y:S01]  /*16b30*/  UIADD3.X UR4, URZ, ~UR4, URZ, UP0, !UPT ;  /* 0x800000043f047290 */ /* 0x000fe200087fe43f */
[----:B------:R-:W-:Y:S01]  /*16b40*/  UMOV UR8, UR16 ;  /* 0x0000001000087c82 */ /* 0x000fe20008000000 */
[----:B------:R-:W-:-:S02]  /*16b50*/  UMOV UR9, UR17 ;  /* 0x0000001100097c82 */ /* 0x000fc40008000000 */
[----:B------:R-:W-:Y:S01]  /*16b60*/  UIMAD UR4, UR4, UR12, URZ ;  /* 0x0000000c040472a4 */ /* 0x000fe2000f8e023f */
[----:B------:R-:W1:Y:S01]  /*16b70*/  F2I.U32.TRUNC.NTZ R0, R0 ;  /* 0x0000000000007305 */ /* 0x000e62000020f000 */
[----:B------:R-:W-:Y:S01]  /*16b80*/  UIMAD.WIDE.U32 UR8, UR10, UR12, UR8 ;  /* 0x0000000c0a0872a5 */ /* 0x000fe2000f8e0008 */
[----:B0-----:R-:W-:Y:S01]  /*16b90*/  R2UR UR12, R2 ;  /* 0x00000000020c72ca */ /* 0x001fe200000e0000 */
[----:B------:R-:W-:Y:S01]  /*16ba0*/  UIMAD UR10, UR10, UR13, UR4 ;  /* 0x0000000d0a0a72a4 */ /* 0x000fe2000f8e0204 */
[----:B------:R-:W-:Y:S01]  /*16bb0*/  ULDC UR11, c[0x0][0x618] ;  /* 0x00018600000b7ab9 */ /* 0x000fe20000000800 */
[----:B------:R-:W-:Y:S02]  /*16bc0*/  ULDC UR21, c[0x0][0x658] ;  /* 0x0001960000157ab9 */ /* 0x000fe40000000800 */
[----:B------:R-:W-:Y:S01]  /*16bd0*/  UIADD3 UR9, UR9, UR10, URZ ;  /* 0x0000000a09097290 */ /* 0x000fe2000fffe03f */
[----:B------:R-:W-:Y:S01]  /*16be0*/  UMOV UR15, 0xffffffff ;  /* 0xffffffff000f7882 */ /* 0x000fe20000000000 */
[----:B------:R-:W-:Y:S01]  /*16bf0*/  ULDC.64 UR4, c[0x0][0x640] ;  /* 0x0001900000047ab9 */ /* 0x000fe20000000a00 */
[----:B------:R-:W-:Y:S01]  /*16c00*/  USHF.L.U32 UR15, UR15, UR21, URZ ;  /* 0x000000150f0f7299 */ /* 0x000fe2000800063f */
[----:B------:R-:W-:Y:S01]  /*16c10*/  ISETP.NE.U32.AND P0, PT, RZ, UR4, PT ;  /* 0x00000004ff007c0c */ /* 0x000fe2000bf05070 */
[----:B------:R-:W-:-:S02]  /*16c20*/  USHF.R.U64 UR16, UR8, UR11, UR9 ;  /* 0x0000000b08107299 */ /* 0x000fc40008001209 */
[----:B------:R-:W-:Y:S01]  /*16c30*/  USHF.R.U32.HI UR8, URZ, UR11, UR9 ;  /* 0x0000000b3f087299 */ /* 0x000fe20008011609 */
[----:B-1----:R-:W-:Y:S01]  /*16c40*/  R2UR UR14, R0 ;  /* 0x00000000000e72ca */ /* 0x002fe200000e0000 */
[----:B------:R-:W-:Y:S01]  /*16c50*/  ULDC UR17, c[0x0][0x608] ;  /* 0x0001820000117ab9 */ /* 0x000fe20000000800 */
[----:B------:R-:W-:Y:S01]  /*16c60*/  ULOP3.LUT UR41, URZ, UR15, URZ, 0x33, !UPT ;  /* 0x0000000f3f297292 */ /* 0x000fe2000f8e333f */
[----:B------:R-:W-:Y:S01]  /*16c70*/  ISETP.NE.AND.EX P0, PT, RZ, UR5, PT, P0 ;  /* 0x00000005ff007c0c */ /* 0x000fe2000bf05300 */
[----:B------:R-:W-:Y:S02]  /*16c80*/  USHF.R.U64 UR15, UR16, UR17, UR8 ;  /* 0x00000011100f7299 */ /* 0x000fe40008001208 */
[----:B------:R-:W-:Y:S02]  /*16c90*/  USHF.R.U32.HI UR8, URZ, UR17, UR8 ;  /* 0x000000113f087299 */ /* 0x000fe40008011608 */
[----:B------:R-:W-:Y:S02]  /*16ca0*/  UIADD3 UR12, -UR12, URZ, URZ ;  /* 0x0000003f0c0c7290 */ /* 0x000fe4000fffe13f */
[----:B------:R-:W-:Y:S01]  /*16cb0*/  USHF.R.U64 UR17, UR15, UR21, UR8 ;  /* 0x000000150f117299 */ /* 0x000fe20008001208 */
[----:B------:R-:W-:Y:S01]  /*16cc0*/  UMOV UR19, 0x1 ;  /* 0x0000000100137882 */ /* 0x000fe20000000000 */
[----:B------:R-:W-:Y:S01]  /*16cd0*/  ULDC UR13, c[0x0][0x144] ;  /* 0x00005100000d7ab9 */ /* 0x000fe20000000800 */
[----:B------:R-:W-:Y:S01]  /*16ce0*/  ULDC UR7, c[0x0][0x600] ;  /* 0x0001800000077ab9 */ /* 0x000fe20000000800 */
[----:B------:R-:W-:-:S02]  /*16cf0*/  USHF.L.U32 UR24, UR19, UR21, URZ ;  /* 0x0000001513187299 */ /* 0x000fc4000800063f */
[----:B------:R-:W-:Y:S02]  /*16d00*/  USHF.R.U32.HI UR8, URZ, UR21, UR8 ;  /* 0x000000153f087299 */ /* 0x000fe40008011608 */
[----:B------:R-:W-:Y:S02]  /*16d10*/  UIMAD UR21, UR13, UR12, UR6 ;  /* 0x0000000c0d1572a4 */ /* 0x000fe4000f8e0206 */
[----:B------:R-:W-:Y:S02]  /*16d20*/  UIADD3 UR20, UR7, -0x1, URZ ;  /* 0xffffffff07147890 */ /* 0x000fe4000fffe03f */
[----:B------:R-:W-:Y:S01]  /*16d30*/  UIADD3 UR19, -UR14, URZ, URZ ;  /* 0x0000003f0e137290 */ /* 0x000fe2000fffe13f */
[----:B------:R-:W-:Y:S01]  /*16d40*/  ULDC UR25, c[0x0][0x148] ;  /* 0x0000520000197ab9 */ /* 0x000fe20000000800 */
[----:B------:R-:W-:Y:S01]  /*16d50*/  ULDC UR22, c[0x0][0x648] ;  /* 0x0001920000167ab9 */ /* 0x000fe20000000800 */
[----:B------:R-:W-:Y:S01]  /*16d60*/  ULDC UR23, c[0x0][0x638] ;  /* 0x00018e0000177ab9 */ /* 0x000fe20000000800 */
        /* <DEDUP_REMOVED lines=14> */
.L_x_551:
[----:B------:R-:W-:Y:S01]  /*16e50*/  UISETP.NE.AND UP0, UPT, UR46, URZ, UPT ;  /* 0x0000003f2e00728c */ /* 0x000fe2000bf05270 */
[----:B------:R-:W-:Y:S01]  /*16e60*/  MOV R0, 0x1 ;  /* 0x0000000100007802 */ /* 0x000fe20000000f00 */
[----:B------:R-:W-:Y:S02]  /*16e70*/  USHF.R.U64 UR4, UR6, UR22, UR8 ;  /* 0x0000001606047299 */ /* 0x000fe40008001208 */
[----:B------:R-:W-:Y:S02]  /*16e80*/  ULOP3.LUT UR41, UR15, UR41, URZ, 0xc0, !UPT ;  /* 0x000000290f297292 */ /* 0x000fe4000f8ec03f */
[----:B------:R-:W-:Y:S02]  /*16e90*/  UIADD3 UR5, -UR4, URZ, URZ ;  /* 0x0000003f04057290 */ /* 0x000fe4000fffe13f */
[----:B------:R-:W-:Y:S02]  /*16ea0*/  UIMAD UR41, UR24, UR4, UR41 ;  /* 0x00000004182972a4 */ /* 0x000fe4000f8e0229 */
[----:B------:R-:W-:-:S02]  /*16eb0*/  ULOP3.LUT UR16, UR16, UR20, URZ, 0xc0, !UPT ;  /* 0x0000001410107292 */ /* 0x000fc4000f8ec03f */
[----:B------:R-:W-:Y:S02]  /*16ec0*/  @UP0 UIMAD UR21, UR25, UR19, UR18 ;  /* 0x00000013191502a4 */ /* 0x000fe4000f8e0212 */
[----:B------:R-:W-:-:S03]  /*16ed0*/  UIMAD UR4, UR5, UR23, UR17 ;  /* 0x00000017050472a4 */ /* 0x000fc6000f8e0211 */
[----:B------:R-:W-:Y:S01]  /*16ee0*/  ULDC UR5, c[0x0][0x610] ;  /* 0x0001840000057ab9 */ /* 0x000fe20000000800 */
[----:B------:R-:W-:Y:S02]  /*16ef0*/  UIMAD UR4, UR4, UR7, UR16 ;  /* 0x00000007040472a4 */ /* 0x000fe4000f8e0210 */
[----:B------:R-:W-:-:S04]  /*16f00*/  UIMAD UR41, UR41, UR5, UR21 ;  /* 0x00000005292972a4 */ /* 0x000fc8000f8e0215 */
[----:B------:R-:W-:Y:S02]  /*16f10*/  USEL UR42, UR4, UR41, !UP0 ;  /* 0x00000029042a7287 */ /* 0x000fe4000c000000 */
[----:B------:R-:W-:-:S12]  /*16f20*/  USEL UR41, UR41, UR4, !UP0 ;  /* 0x0000000429297287 */ /* 0x000fd8000c000000 */
.L_x_549:
[----:B------:R-:W-:-:S13]  /*16f30*/  LOP3.LUT P0, RZ, R0, 0xff, RZ, 0xc0, !PT ;  /* 0x000000ff00ff7812 */ /* 0x000fda000780c0ff */
[----:B------:R-:W-:Y:S05]  /*16f40*/  @P0 BRA `(.L_x_552) ;  /* 0xfffffea400100947 */ /* 0x000fea000383ffff */
[----:B------:R-:W-:Y:S05]  /*16f50*/  EXIT ;  /* 0x000000000000794d */ /* 0x000fea0003800000 */
.L_x_7:
[----:B------:R-:W2:Y:S01]  /*16f60*/  LDL R5, [R1+0x204] ;  /* 0x0002040001057983 */ /* 0x000ea20000100800 */
[----:B------:R-:W-:-:S03]  /*16f70*/  ULDC.64 UR4, c[0x0][0x650] ;  /* 0x0001940000047ab9 */ /* 0x000fc60000000a00 */
[----:B------:R-:W3:Y:S01]  /*16f80*/  LDL R4, [R1+0x200] ;  /* 0x0002000001047983 */ /* 0x000ee20000100800 */
[----:B------:R-:W-:Y:S01]  /*16f90*/  PRMT R0, RZ, 0x7610, R0 ;  /* 0x00007610ff007816 */ /* 0x000fe20000000000 */
[----:B------:R-:W-:Y:S01]  /*16fa0*/  IMAD.MOV.U32 R2, RZ, RZ, -0x1 ;  /* 0xffffffffff027424 */ /* 0x000fe200078e00ff */
[----:B------:R-:W-:Y:S01]  /*16fb0*/  MOV R3, 0xffffffff ;  /* 0xffffffff00037802 */ /* 0x000fe20000000f00 */
[----:B------:R-:W-:Y:S01]  /*16fc0*/  IMAD.MOV.U32 R9, RZ, RZ, -0x1 ;  /* 0xffffffffff097424 */ /* 0x000fe200078e00ff */
[----:B--2---:R-:W-:-:S04]  /*16fd0*/  ISETP.GE.U32.AND P0, PT, R5, UR4, PT ;  /* 0x0000000405007c0c */ /* 0x004fc8000bf06070 */
[----:B---3--:R-:W-:-:S13]  /*16fe0*/  ISETP.GE.U32.AND.EX P0, PT, R4, UR5, PT, P0 ;  /* 0x0000000504007c0c */ /* 0x008fda000bf06100 */
        /* <DEDUP_REMOVED lines=21> */
.L_x_554:
[----:B------:R-:W-:Y:S01]  /*17140*/  USHF.R.U64 UR4, UR14, UR19, UR15 ;  /* 0x000000130e047299 */ /* 0x000fe2000800120f */
[----:B------:R-:W-:Y:S01]  /*17150*/  R2UR UR7, R4 ;  /* 0x00000000040772ca */ /* 0x000fe200000e0000 */
[----:B------:R-:W-:Y:S02]  /*17160*/  USHF.R.U32.HI UR5, URZ, UR19, UR15 ;  /* 0x000000133f057299 */ /* 0x000fe4000801160f */
[----:B------:R-:W-:Y:S01]  /*17170*/  UIADD3 UR13, UP0, URZ, -UR4, URZ ;  /* 0x800000043f0d7290 */ /* 0x000fe2000ff1e03f */
[----:B------:R-:W-:Y:S01]  /*17180*/  ULDC.64 UR14, c[0x0][0x620] ;  /* 0x00018800000e7ab9 */ /* 0x000fe20000000a00 */
[----:B------:R-:W-:Y:S02]  /*17190*/  UMOV UR6, UR20 ;  /* 0x0000001400067c82 */ /* 0x000fe40008000000 */
[----:B------:R-:W-:Y:S02]  /*171a0*/  UIADD3.X UR5, URZ, ~UR5, URZ, UP0, !UPT ;  /* 0x800000053f057290 */ /* 0x000fe400087fe43f */
[----:B------:R-:W-:-:S02]  /*171b0*/  UISETP.NE.AND UP1, UPT, UR46, URZ, UPT ;  /* 0x0000003f2e00728c */ /* 0x000fc4000bf25270 */
[----:B------:R-:W-:Y:S02]  /*171c0*/  UIMAD UR5, UR5, UR14, URZ ;  /* 0x0000000e050572a4 */ /* 0x000fe4000f8e023f */
[----:B------:R-:W-:Y:S02]  /*171d0*/  UIMAD.WIDE.U32 UR6, UR13, UR14, UR6 ;  /* 0x0000000e0d0672a5 */ /* 0x000fe4000f8e0006 */
[----:B------:R-:W-:Y:S01]  /*171e0*/  UIMAD UR5, UR13, UR15, UR5 ;  /* 0x0000000f0d0572a4 */ /* 0x000fe2000f8e0205 */
[----:B------:R-:W-:Y:S02]  /*171f0*/  ULDC UR14, c[0x0][0x608] ;  /* 0x00018200000e7ab9 */ /* 0x000fe40000000800 */
[----:B------:R-:W-:Y:S01]  /*17200*/  ULDC UR13, c[0x0][0x618] ;  /* 0x00018600000d7ab9 */ /* 0x000fe20000000800 */
[----:B------:R-:W-:Y:S01]  /*17210*/  UIADD3 UR5, UR7, UR5, URZ ;  /* 0x0000000507057290 */ /* 0x000fe2000fffe03f */
[----:B------:R-:W-:Y:S01]  /*17220*/  ULDC UR22, c[0x0][0x658] ;  /* 0x0001960000167ab9 */ /* 0x000fe20000000800 */
[----:B------:R-:W-:-:S02]  /*17230*/  @UP1 UIMAD UR8, UR11, UR12, UR10 ;  /* 0x0000000c0b0812a4 */ /* 0x000fc4000f8e020a */
[----:B------:R-:W-:Y:S02]  /*17240*/  USHF.R.U64 UR17, UR6, UR13, UR5 ;  /* 0x0000000d06117299 */ /* 0x000fe40008001205 */
[----:B------:R-:W-:Y:S01]  /*17250*/  USHF.R.U32.HI UR5, URZ, UR13, UR5 ;  /* 0x0000000d3f057299 */ /* 0x000fe20008011605 */
[----:B------:R-:W-:Y:S01]  /*17260*/  ULDC.64 UR6, c[0x0][0x640] ;  /* 0x0001900000067ab9 */ /* 0x000fe20000000a00 */
[----:B------:R-:W-:Y:S01]  /*17270*/  UMOV UR10, 0xffffffff ;  /* 0xffffffff000a7882 */ /* 0x000fe20000000000 */
[----:B------:R-:W-:Y:S01]  /*17280*/  ISETP.NE.U32.AND P0, PT, RZ, UR6, PT ;  /* 0x00000006ff007c0c */ /* 0x000fe2000bf05070 */
[----:B------:R-:W-:Y:S02]  /*17290*/  USHF.R.U64 UR18, UR17, UR14, UR5 ;  /* 0x0000000e11127299 */ /* 0x000fe40008001205 */
[----:B------:R-:W-:Y:S01]  /*172a0*/  USHF.R.U32.HI UR5, URZ, UR14, UR5 ;  /* 0x0000000e3f057299 */ /* 0x000fe20008011605 */
[----:B------:R-:W-:Y:S01]  /*172b0*/  ISETP.NE.AND.EX P0, PT, RZ, UR7, PT, P0 ;  /* 0x00000007ff007c0c */ /* 0x000fe2000bf05300 */
[----:B------:R-:W-:-:S02]  /*172c0*/  USHF.L.U32 UR11, UR10, UR22, URZ ;  /* 0x000000160a0b7299 */ /* 0x000fc4000800063f */
[----:B------:R-:W-:Y:S01]  /*172d0*/  USHF.R.U64 UR19, UR18, UR22, UR5 ;  /* 0x0000001612137299 */ /* 0x000fe20008001205 */
[----:B------:R-:W-:Y:S01]  /*172e0*/  ULDC UR20, c[0x0][0x600] ;  /* 0x0001800000147ab9 */ /* 0x000fe20000000800 */
[----:B------:R-:W-:Y:S02]  /*172f0*/  USHF.R.U32.HI UR10, URZ, UR22, UR5 ;  /* 0x000000163f0a7299 */ /* 0x000fe40008011605 */
[----:B------:R-:W-:Y:S02]  /*17300*/  UIADD3 UR21, UR20, -0x1, URZ ;  /* 0xffffffff14157890 */ /* 0x000fe4000fffe03f */
[----:B------:R-:W-:Y:S01]  /*17310*/  ULOP3.LUT UR26, URZ, UR11, URZ, 0x33, !UPT ;  /* 0x0000000b3f1a7292 */ /* 0x000fe2000f8e333f */
        /* <DEDUP_REMOVED lines=17> */
.L_x_555:
[----:B------:R-:W-:Y:S01]  /*17430*/  USHF.R.U64 UR6, UR5, UR23, UR10 ;  /* 0x0000001705067299 */ /* 0x000fe2000800120a */
[----:B------:R-:W-:Y:S01]  /*17440*/  MOV R0, 0x1 ;  /* 0x0000000100007802 */ /* 0x000fe20000000f00 */
[----:B------:R-:W-:Y:S01]  /*17450*/  USHF.L.U32 UR25, UR25, UR22, URZ ;  /* 0x0000001619197299 */ /* 0x000fe2000800063f */
[----:B------:R-:W-:Y:S01]  /*17460*/  IMAD.U32 R9, RZ, RZ, UR4 ;  /* 0x00000004ff097e24 */ /* 0x000fe2000f8e00ff */
[----:B------:R-:W-:Y:S02]  /*17470*/  ULOP3.LUT UR5, UR18, UR26, URZ, 0xc0, !UPT ;  /* 0x0000001a12057292 */ /* 0x000fe4000f8ec03f */
[----:B------:R-:W-:Y:S02]  /*17480*/  UIADD3 UR7, -UR6, URZ, URZ ;  /* 0x0000003f06077290 */ /* 0x000fe4000fffe13f */
[----:B------:R-:W-:Y:S02]  /*17490*/  UIMAD UR6, UR25, UR6, UR5 ;  /* 0x00000006190672a4 */ /* 0x000fe4000f8e0205 */
[----:B------:R-:W-:-:S02]  /*174a0*/  ULOP3.LUT UR17, UR17, UR21, URZ, 0xc0, !UPT ;  /* 0x0000001511117292 */ /* 0x000fc4000f8ec03f */
[----:B------:R-:W-:Y:S02]  /*174b0*/  UIMAD UR5, UR7, UR24, UR19 ;  /* 0x00000018070572a4 */ /* 0x000fe4000f8e0213 */
[----:B------:R-:W-:Y:S01]  /*174c0*/  UISETP.NE.AND UP0, UPT, UR46, URZ, UPT ;  /* 0x0000003f2e00728c */ /* 0x000fe2000bf05270 */
[----:B------:R-:W-:Y:S01]  /*174d0*/  ULDC UR7, c[0x0][0x610] ;  /* 0x0001840000077ab9 */ /* 0x000fe20000000800 */
[----:B------:R-:W-:Y:S02]  /*174e0*/  UIMAD UR5, UR5, UR20, UR17 ;  /* 0x00000014050572a4 */ /* 0x000fe4000f8e0211 */
[----:B------:R-:W-:-:S04]  /*174f0*/  UIMAD UR8, UR6, UR7, UR8 ;  /* 0x00000007060872a4 */ /* 0x000fc8000f8e0208 */
[----:B------:R-:W-:Y:S02]  /*17500*/  USEL UR6, UR5, UR8, !UP0 ;  /* 0x0000000805067287 */ /* 0x000fe4000c000000 */
[----:B------:R-:W-:-:S04]  /*17510*/  USEL UR8, UR8, UR5, !UP0 ;  /* 0x0000000508087287 */ /* 0x000fc8000c000000 */
[----:B------:R-:W-:Y:S02]  /*17520*/  MOV R3, UR6 ;  /* 0x0000000600037c02 */ /* 0x000fe40008000f00 */
[----:B------:R-:W-:-:S07]  /*17530*/  IMAD.U32 R2, RZ, RZ, UR8 ;  /* 0x00000008ff027e24 */ /* 0x000fce000f8e00ff */
.L_x_553:
[----:B------:R-:W-:-:S08]  /*17540*/  NOP ;  /* 0x0000000000007918 */ /* 0x000fd00000000000 */
[----:B0-----:R-:W0:-:S00]  /*17550*/  USETMAXREG.DEALLOC.CTAPOOL 0x18 ;  /* 0x00000018000079c8 */ /* 0x001e0000080e0500 */
[----:B------:R-:W-:-:S13]  /*17560*/  ISETP.NE.AND P0, PT, RZ, UR9, PT ;  /* 0x00000009ff007c0c */ /* 0x000fda000bf05270 */
[----:B------:R-:W-:Y:S05]  /*17570*/  @P0 EXIT ;  /* 0x000000000000094d */ /* 0x000fea0003800000 */
[----:B0-----:R-:W-:Y:S01]  /*17580*/  LOP3.LUT P0, RZ, R0, 0xff, RZ, 0xc0, !PT ;  /* 0x000000ff00ff7812 */ /* 0x001fe2000780c0ff */
[----:B------:R-:W-:Y:S01]  /*17590*/  IMAD.MOV.U32 R6, RZ, RZ, RZ ;  /* 0x000000ffff067224 */ /* 0x000fe200078e00ff */
[----:B------:R-:W-:-:S11]  /*175a0*/  MOV R0, 0x1 ;  /* 0x0000000100007802 */ /* 0x000fd60000000f00 */
[----:B------:R-:W-:Y:S05]  /*175b0*/  @!P0 BRA `(.L_x_556) ;  /* 0x0000000c00b08947 */ /* 0x000fea0003800000 */
[----:B------:R-:W0:Y:S01]  /*175c0*/  S2UR UR7, SR_CgaCtaId ;  /* 0x00000000000779c3 */ /* 0x000e220000008800 */
[----:B------:R-:W-:Y:S01]  /*175d0*/  ULDC UR4, c[0x0][0x28c] ;  /* 0x0000a30000047ab9 */ /* 0x000fe20000000800 */
[----:B------:R-:W-:Y:S01]  /*175e0*/  ULDC UR5, c[0x0][0x600] ;  /* 0x0001800000057ab9 */ /* 0x000fe20000000800 */
[----:B------:R-:W-:Y:S01]  /*175f0*/  UIADD3 UR12, UR4, 0x7f, URZ ;  /* 0x0000007f040c7890 */ /* 0x000fe2000fffe03f */
[----:B------:R-:W-:Y:S01]  /*17600*/  BSSY B0, `(.L_x_556) ;  /* 0x00000e7000007945 */ /* 0x000fe20003800000 */
[----:B------:R-:W-:Y:S01]  /*17610*/  ULDC UR9, c[0x0][0x658] ;  /* 0x0001960000097ab9 */ /* 0x000fe20000000800 */
[----:B------:R-:W-:Y:S01]  /*17620*/  UMOV UR11, 0xffffffff ;  /* 0xffffffff000b7882 */ /* 0x000fe20000000000 */
[----:B------:R-:W-:Y:S01]  /*17630*/  UMOV UR15, 0x1 ;  /* 0x00000001000f7882 */ /* 0x000fe20000000000 */
[----:B------:R-:W-:Y:S01]  /*17640*/  USHF.R.S32.HI UR14, URZ, 0x1f, UR12 ;  /* 0x0000001f3f0e7899 */ /* 0x000fe2000801140c */
[----:B------:R-:W-:Y:S01]  /*17650*/  MOV R8, 0x1 ;  /* 0x0000000100087802 */ /* 0x000fe20000000f00 */
[----:B------:R-:W-:Y:S01]  /*17660*/  ULDC UR10, c[0x0][0xc] ;  /* 0x00000300000a7ab9 */ /* 0x000fe20000000800 */
[----:B------:R-:W-:Y:S01]  /*17670*/  UIADD3 UR4, UR5, -0x1, URZ ;  /* 0xffffffff05047890 */ /* 0x000fe2000fffe03f */
[----:B------:R-:W-:Y:S01]  /*17680*/  IMAD.MOV.U32 R0, RZ, RZ, 0x1 ;  /* 0x00000001ff007424 */ /* 0x000fe200078e00ff */
[----:B------:R-:W-:Y:S01]  /*17690*/  USHF.L.U32 UR16, UR11, UR9, URZ ;  /* 0x000000090b107299 */ /* 0x000fe2000800063f */
[----:B------:R-:W-:Y:S01]  /*176a0*/  MOV R6, RZ ;  /* 0x000000ff00067202 */ /* 0x000fe20000000f00 */
[----:B------:R-:W-:Y:S01]  /*176b0*/  USHF.L.U32 UR5, UR15, UR9, URZ ;  /* 0x000000090f057299 */ /* 0x000fe2000800063f */
[----:B------:R-:W-:Y:S01]  /*176c0*/  ULDC UR11, c[0x0][0x10] ;  /* 0x00000400000b7ab9 */ /* 0x000fe20000000800 */
[----:B------:R-:W-:Y:S01]  /*176d0*/  ULEA.HI UR14, UR14, UR12, URZ, 0x7 ;  /* 0x0000000c0e0e7291 */ /* 0x000fe2000f8f383f */
[----:B------:R-:W-:Y:S01]  /*176e0*/  UMOV UR21, 0x5 ;  /* 0x0000000500157882 */ /* 0x000fe20000000000 */
[----:B------:R-:W-:-:S02]  /*176f0*/  ULOP3.LUT UR26, UR40, 0x2, URZ, 0xfc, !UPT ;  /* 0x00000002281a7892 */ /* 0x000fc4000f8efc3f */
[----:B------:R-:W-:Y:S02]  /*17700*/  USHF.R.S32.HI UR18, URZ, 0x7, UR14 ;  /* 0x000000073f127899 */ /* 0x000fe4000801140e */
[----:B0-----:R-:W-:Y:S02]  /*17710*/  ULOP3.LUT UR8, UR7, 0x1, URZ, 0xc0, !UPT ;  /* 0x0000000107087892 */ /* 0x001fe4000f8ec03f */
[----:B------:R-:W-:Y:S02]  /*17720*/  USHF.R.U32.HI UR27, URZ, 0x1, UR7 ;  /* 0x000000013f1b7899 */ /* 0x000fe40008011607 */
[----:B------:R-:W-:Y:S02]  /*17730*/  USHF.L.U32 UR13, UR7, 0x7, URZ ;  /* 0x00000007070d7899 */ /* 0x000fe4000800063f */
[----:B------:R-:W-:Y:S02]  /*17740*/  USHF.L.U32 UR6, UR7, 0xe, URZ ;  /* 0x0000000e07067899 */ /* 0x000fe4000800063f */
[----:B------:R-:W-:-:S02]  /*17750*/  ULOP3.LUT UR7, UR7, 0xfffffffe, URZ, 0xc0, !UPT ;  /* 0xfffffffe07077892 */ /* 0x000fc4000f8ec03f */
[----:B------:R-:W-:Y:S02]  /*17760*/  UISETP.GT.U32.AND UP0, UPT, UR8, 0xffff, UPT ;  /* 0x0000ffff0800788c */ /* 0x000fe4000bf04070 */
[----:B------:R-:W-:Y:S02]  /*17770*/  ULOP3.LUT UR17, UR6, 0x4000, URZ, 0xc0, !UPT ;  /* 0x0000400006117892 */ /* 0x000fe4000f8ec03f */
[----:B------:R-:W-:Y:S02]  /*17780*/  USHF.L.U32 UR19, UR15, UR7, URZ ;  /* 0x000000070f137299 */ /* 0x000fe4000800063f */
[----:B------:R-:W-:Y:S02]  /*17790*/  ULOP3.LUT UR9, UR7, 0x1, URZ, 0xfc, !UPT ;  /* 0x0000000107097892 */ /* 0x000fe4000f8efc3f */
[----:B------:R-:W-:Y:S02]  /*177a0*/  UIMAD.WIDE.U32 UR6, UR10, UR11, URZ ;  /* 0x0000000b0a0672a5 */ /* 0x000fe4000f8e003f */
[----:B------:R-:W-:Y:S01]  /*177b0*/  USEL UR8, UR8, 0xffff, !UP0 ;  /* 0x0000ffff08087887 */ /* 0x000fe2000c000000 */
[----:B------:R-:W-:Y:S01]  /*177c0*/  ULDC UR10, c[0x0][0x14] ;  /* 0x00000500000a7ab9 */ /* 0x000fe20000000800 */
[----:B------:R-:W-:-:S02]  /*177d0*/  USHF.L.U32 UR9, UR15, UR9, URZ ;  /* 0x000000090f097299 */ /* 0x000fc4000800063f */
[----:B------:R-:W-:Y:S02]  /*177e0*/  UIMAD.WIDE.U32 UR24, UR6, UR10, URZ ;  /* 0x0000000a061872a5 */ /* 0x000fe4000f8e003f */
[----:B------:R-:W-:Y:S02]  /*177f0*/  UIMAD UR20, UR7, UR10, URZ ;  /* 0x0000000a071472a4 */ /* 0x000fe4000f8e023f */
[----:B------:R-:W-:Y:S02]  /*17800*/  ULOP3.LUT UR8, UR8, 0xffff, URZ, 0xc0, !UPT ;  /* 0x0000ffff08087892 */ /* 0x000fe4000f8ec03f */
[----:B------:R-:W-:Y:S02]  /*17810*/  ULEA UR28, UR27, 0x100, 0xe ;  /* 0x000001001b1c7891 */ /* 0x000fe4000f8e703f */
[----:B------:R-:W-:Y:S02]  /*17820*/  ULOP3.LUT UR13, UR13, 0x80, URZ, 0xc0, !UPT ;  /* 0x000000800d0d7892 */ /* 0x000fe4000f8ec03f */
[----:B------:R-:W-:-:S02]  /*17830*/  ULOP3.LUT UR16, URZ, UR16, URZ, 0x33, !UPT ;  /* 0x000000103f107292 */ /* 0x000fc4000f8e333f */
[----:B------:R-:W-:Y:S02]  /*17840*/  ULOP3.LUT UR17, UR17, 0x18100, URZ, 0xfc, !UPT ;  /* 0x0001810011117892 */ /* 0x000fe4000f8efc3f */
[----:B------:R-:W-:Y:S02]  /*17850*/  ULOP3.LUT UR19, UR19, UR9, URZ, 0xfc, !UPT ;  /* 0x0000000913137292 */ /* 0x000fe4000f8efc3f */
[----:B------:R-:W-:Y:S02]  /*17860*/  UIADD3 UR20, UR25, UR20, URZ ;  /* 0x0000001419147290 */ /* 0x000fe4000fffe03f */
[----:B------:R-:W-:Y:S02]  /*17870*/  USHF.L.U32 UR21, UR21, UR8, URZ ;  /* 0x0000000815157299 */ /* 0x000fe4000800063f */
[----:B------:R-:W-:Y:S01]  /*17880*/  UIADD3 UR35, UR18, 0x1, URZ ;  /* 0x0000000112237890 */ /* 0x000fe2000fffe03f */
[----:B------:R-:W-:-:S11]  /*17890*/  ULDC.64 UR30, c[0x0][0x198] ;  /* 0x00006600001e7ab9 */ /* 0x000fd60000000a00 */
.L_x_567:
[----:B------:R-:W-:-:S03]  /*178a0*/  UMOV UR6, 0xffffffff ;  /* 0xffffffff00067882 */ /* 0x000fc60000000000 */
[----:B------:R-:W-:Y:S05]  /*178b0*/  BRA.DIV UR6, `(.L_x_557) ;  /* 0x0000000e06b87947 */ /* 0x000fea000b800000 */
[----:B------:R-:W-:-:S13]  /*178c0*/  ELECT P6, URZ, PT ;  /* 0x00000000003f782f */ /* 0x000fda00038c0000 */
.L_x_577:
[----:B------:R-:W0:Y:S01]  /*178d0*/  LDC R4, c[0x0][0x28c] ;  /* 0x0000a300ff047b82 */ /* 0x000e220000000800 */
[----:B------:R-:W-:Y:S01]  /*178e0*/  BSSY B1, `(.L_x_558) ;  /* 0x000003b000017945 */ /* 0x000fe20003800000 */
[----:B0-----:R-:W-:-:S13]  /*178f0*/  ISETP.LT.OR P6, PT, R4, 0x1, !P6 ;  /* 0x000000010400780c */ /* 0x001fda00077c1670 */
[----:B------:R-:W-:Y:S05]  /*17900*/  @P6 BRA `(.L_x_559) ;  /* 0x0000000000e06947 */ /* 0x000fea0003800000 */
[----:B------:R-:W-:Y:S01]  /*17910*/  LEA R4, R2, UR27, 0x1 ;  /* 0x0000001b02047c11 */ /* 0x000fe2000f8e08ff */
[----:B------:R-:W-:Y:S01]  /*17920*/  IMAD.U32 R14, RZ, RZ, UR35 ;  /* 0x00000023ff0e7e24 */ /* 0x000fe2000f8e00ff */
[----:B------:R-:W-:Y:S02]  /*17930*/  LEA R2, R3, UR13, 0x8 ;  /* 0x0000000d03027c11 */ /* 0x000fe4000f8e40ff */
[----:B------:R-:W-:Y:S01]  /*17940*/  MOV R12, RZ ;  /* 0x000000ff000c7202 */ /* 0x000fe20000000f00 */
[----:B------:R-:W-:Y:S01]  /*17950*/  IMAD.SHL.U32 R11, R4, 0x80, RZ ;  /* 0x00000080040b7824 */ /* 0x000fe200078e00ff */
[----:B------:R-:W-:Y:S01]  /*17960*/  MOV R3, R0 ;  /* 0x0000000000037202 */ /* 0x000fe20000000f00 */
[----:B------:R-:W-:-:S07]  /*17970*/  IMAD.MOV.U32 R4, RZ, RZ, R6 ;  /* 0x000000ffff047224 */ /* 0x000fce00078e0006 */
.L_x_562:
[----:B------:R-:W0:Y:S01]  /*17980*/  S2R R10, SR_CgaCtaId ;  /* 0x00000000000a7919 */ /* 0x000e220000008800 */
[----:B------:R-:W-:Y:S01]  /*17990*/  MOV R5, 0x400 ;  /* 0x0000040000057802 */ /* 0x000fe20000000f00 */
[----:B------:R-:W1:Y:S03]  /*179a0*/  S2R R7, SR_TID.X ;  /* 0x0000000000077919 */ /* 0x000e660000002100 */
[----:B0-----:R-:W-:Y:S02]  /*179b0*/  LEA R13, R10, R5, 0x18 ;  /* 0x000000050a0d7211 */ /* 0x001fe400078ec0ff */
[----:B------:R-:W-:Y:S02]  /*179c0*/  SHF.L.U32 R5, R3, 0x1f, RZ ;  /* 0x0000001f03057819 */ /* 0x000fe400000006ff */
[----:B------:R-:W-:Y:S02]  /*179d0*/  LEA R10, R4, R13, 0x3 ;  /* 0x0000000d040a7211 */ /* 0x000fe400078e18ff */
[----:B-1----:R-:W-:-:S02]  /*179e0*/  LOP3.LUT P1, RZ, R7, 0x7f, RZ, 0xc0, !PT ;  /* 0x0000007f07ff7812 */ /* 0x002fc4000782c0ff */
[----:B------:R-:W0:Y:S11]  /*179f0*/  SYNCS.PHASECHK.TRANS64.TRYWAIT P0, [R10+URZ+0x18], R5 ;  /* 0x000018050a0075a7 */ /* 0x000e36000800017f */
[----:B------:R-:W1:Y:S01]  /*17a00*/  @!P1 LDC R7, c[0x0][0x500] ;  /* 0x00014000ff079b82 */ /* 0x000e620000000800 */
[----:B0-----:R-:W-:Y:S05]  /*17a10*/  @!P0 BRA `(.L_x_560) ;  /* 0x0000000c00808947 */ /* 0x001fea0003800000 */
.L_x_578:
[----:B------:R-:W-:Y:S01]  /*17a20*/  UPRMT UR6, UR26, 0x9910, URZ ;  /* 0x000099101a067896 */ /* 0x000fe2000800003f */
[----:B-1----:R1:W-:Y:S03]  /*17a30*/  @!P1 SYNCS.ARRIVE.TRANS64 RZ, [R10+URZ], R7 ;  /* 0x000000070aff99a7 */ /* 0x0023e6000800003f */
[----:B------:R-:W-:-:S06]  /*17a40*/  UISETP.NE.AND UP0, UPT, UR6, 0x2, UPT ;  /* 0x000000020600788c */ /* 0x000fcc000bf05270 */
[----:B------:R-:W-:-:S13]  /*17a50*/  PLOP3.LUT P0, PT, PT, PT, UP0, 0x80, 0x0 ;  /* 0x000000000000781c */ /* 0x000fda0003f0f008 */
[----:B-1----:R-:W-:Y:S05]  /*17a60*/  @P0 BRA `(.L_x_561) ;  /* 0x0000000000040947 */ /* 0x002fea0003800000 */
[----:B------:R-:W-:Y:S01]  /*17a70*/  BPT.TRAP 0x1 ;  /* 0x000000040000795c */ /* 0x000fe20000300000 */
.L_x_561:
[----:B------:R-:W-:Y:S01]  /*17a80*/  R2UR UR11, R4 ;  /* 0x00000000040b72ca */ /* 0x000fe200000e0000 */
[----:B------:R-:W-:Y:S01]  /*17a90*/  UIADD3 UR6, UP0, UR30, 0xf0, URZ ;  /* 0x000000f01e067890 */ /* 0x000fe2000ff1e03f */
[----:B------:R-:W-:Y:S01]  /*17aa0*/  R2UR UR23, R13 ;  /* 0x000000000d1772ca */ /* 0x000fe200000e0000 */
[----:B------:R-:W-:Y:S01]  /*17ab0*/  UIADD3 UR32, UP1, UR30, 0x1f0, URZ ;  /* 0x000001f01e207890 */ /* 0x000fe2000ff3e03f */
[----:B------:R-:W-:Y:S01]  /*17ac0*/  R2UR UR29, R11 ;  /* 0x000000000b1d72ca */ /* 0x000fe200000e0000 */
[----:B------:R-:W-:Y:S01]  /*17ad0*/  UPRMT UR22, URZ, 0x5410, UR21 ;  /* 0x000054103f167896 */ /* 0x000fe20008000015 */
[----:B------:R-:W-:Y:S01]  /*17ae0*/  R2UR UR9, R10 ;  /* 0x000000000a0972ca */ /* 0x000fe200000e0000 */
[----:B------:R-:W-:Y:S01]  /*17af0*/  VIADD R4, R4, 0x1 ;  /* 0x0000000104047836 */ /* 0x000fe20000000000 */
[----:B------:R-:W-:Y:S01]  /*17b00*/  R2UR UR10, R12 ;  /* 0x000000000c0a72ca */ /* 0x000fe200000e0000 */
[----:B------:R-:W-:Y:S01]  /*17b10*/  UPRMT UR36, URZ, 0x5410, UR19 ;  /* 0x000054103f247896 */ /* 0x000fe20008000013 */
[----:B------:R-:W-:Y:S01]  /*17b20*/  R2UR UR12, R9 ;  /* 0x00000000090c72ca */ /* 0x000fe200000e0000 */
[----:B------:R-:W-:Y:S01]  /*17b30*/  UIADD3.X UR33, URZ, UR31, URZ, UP1, !UPT ;  /* 0x0000001f3f217290 */ /* 0x000fe20008ffe43f */
[----:B------:R-:W-:Y:S01]  /*17b40*/  IADD3 R14, R14, -0x1, RZ ;  /* 0xffffffff0e0e7810 */ /* 0x000fe20007ffe0ff */
[----:B------:R-:W-:Y:S01]  /*17b50*/  ULEA UR7, UR11, UR28, 0xf ;  /* 0x0000001c0b077291 */ /* 0x000fe2000f8e783f */
[----:B------:R-:W-:Y:S01]  /*17b60*/  R2UR UR34, R2 ;  /* 0x00000000022272ca */ /* 0x000fe200000e0000 */
[----:B------:R-:W-:Y:S01]  /*17b70*/  ULEA UR11, UR11, UR17, 0xf ;  /* 0x000000110b0b7291 */ /* 0x000fe2000f8e783f */
[----:B------:R-:W-:Y:S01]  /*17b80*/  ISETP.GT.AND P1, PT, R14, 0x1, PT ;  /* 0x000000010e00780c */ /* 0x000fe20003f24270 */
[----:B------:R-:W-:Y:S01]  /*17b90*/  UIADD3 UR8, UR23, UR7, URZ ;  /* 0x0000000717087290 */ /* 0x000fe2000fffe03f */
[----:B------:R-:W-:Y:S01]  /*17ba0*/  ISETP.NE.AND P0, PT, R4, 0x3, PT ;  /* 0x000000030400780c */ /* 0x000fe20003f05270 */
[----:B------:R-:W-:Y:S01]  /*17bb0*/  UIADD3.X UR7, URZ, UR31, URZ, UP0, !UPT ;  /* 0x0000001f3f077290 */ /* 0x000fe200087fe43f */
[----:B------:R-:W-:Y:S01]  /*17bc0*/  VIADD R12, R12, 0x80 ;  /* 0x000000800c0c7836 */ /* 0x000fe20000000000 */
[----:B------:R-:W-:Y:S01]  /*17bd0*/  UIADD3 UR23, UR23, UR11, URZ ;  /* 0x0000000b17177290 */ /* 0x000fe2000fffe03f */
[----:B0-----:R-:W-:Y:S01]  /*17be0*/  SEL R10, RZ, 0x1, P0 ;  /* 0x00000001ff0a7807 */ /* 0x001fe20000000000 */
[----:B------:R-:W-:Y:S01]  /*17bf0*/  UMOV UR14, 0x0 ;  /* 0x00000000000e7882 */ /* 0x000fe20000000000 */
[----:B------:R-:W-:Y:S01]  /*17c00*/  UMOV UR15, 0x10000000 ;  /* 0x10000000000f7882 */ /* 0x000fe20000000000 */
[----:B------:R-:W-:Y:S01]  /*17c10*/  UMOV UR11, UR29 ;  /* 0x0000001d000b7c82 */ /* 0x000fe20008000000 */
[----:B------:R-:W-:-:S02]  /*17c20*/  LOP3.LUT R3, R3, R10, RZ, 0x3c, !PT ;  /* 0x0000000a03037212 */ /* 0x000fc400078e3cff */
[----:B------:R0:W-:Y:S01]  /*17c30*/  UTMALDG.3D.MULTICAST [UR8], [UR6], UR22, desc[UR14] ;  /* 0x00000e08060073b4 */ /* 0x0001e20008011816 */
[----:B------:R-:W-:Y:S01]  /*17c40*/  SEL R4, R4, RZ, P0 ;  /* 0x000000ff04047207 */ /* 0x000fe20000000000 */
[----:B0-----:R-:W-:Y:S01]  /*17c50*/  UMOV UR8, UR23 ;  /* 0x0000001700087c82 */ /* 0x001fe20008000000 */
[----:B------:R-:W-:Y:S02]  /*17c60*/  UMOV UR11, UR34 ;  /* 0x00000022000b7c82 */ /* 0x000fe40008000000 */
[----:B------:R0:W-:Y:S02]  /*17c70*/  UTMALDG.3D.MULTICAST [UR8], [UR32], UR36, desc[UR14] ;  /* 0x00000e08200073b4 */ /* 0x0001e40008011824 */
[----:B0-----:R-:W-:Y:S05]  /*17c80*/  @P1 BRA `(.L_x_562) ;  /* 0xfffffffc003c1947 */ /* 0x001fea000383ffff */
.L_x_559:
[----:B------:R-:W-:Y:S05]  /*17c90*/  BSYNC B1 ;  /* 0x0000000000017941 */ /* 0x000fea0003800000 */
.L_x_558:
[----:B------:R-:W2:Y:S01]  /*17ca0*/  LDL.LU R15, [R1+0x200] ;  /* 0x00020000010f7983 */ /* 0x000ea20000300800 */
[----:B------:R-:W-:Y:S01]  /*17cb0*/  LOP3.LUT P0, RZ, R8, 0xff, RZ, 0xc0, !PT ;  /* 0x000000ff08ff7812 */ /* 0x000fe2000780c0ff */
[----:B------:R-:W-:Y:S02]  /*17cc0*/  ULDC.64 UR6, c[0x0][0x650] ;  /* 0x0001940000067ab9 */ /* 0x000fe40000000a00 */
[----:B------:R-:W3:Y:S01]  /*17cd0*/  LDL.LU R13, [R1+0x204] ;  /* 0x00020400010d7983 */ /* 0x000ee20000300800 */
[----:B------:R-:W-:Y:S01]  /*17ce0*/  IADD3 R6, R6, UR18, RZ ;  /* 0x0000001206067c10 */ /* 0x000fe2000fffe0ff */
[----:B------:R-:W-:Y:S01]  /*17cf0*/  UISETP.GE.U32.AND UP0, UPT, UR18, 0x3, UPT ;  /* 0x000000031200788c */ /* 0x000fe2000bf06070 */
[----:B------:R-:W-:Y:S01]  /*17d00*/  BSSY B1, `(.L_x_563) ;  /* 0x0000074000017945 */ /* 0x000fe20003800000 */
[----:B------:R-:W-:Y:S02]  /*17d10*/  MOV R9, 0xffffffff ;  /* 0xffffffff00097802 */ /* 0x000fe40000000f00 */
[----:B------:R-:W-:-:S02]  /*17d20*/  PRMT R4, RZ, 0x7610, R4 ;  /* 0x00007610ff047816 */ /* 0x000fc40000000004 */
[----:B------:R-:W-:Y:S02]  /*17d30*/  PLOP3.LUT P1, PT, PT, PT, UP0, 0x80, 0x0 ;  /* 0x000000000000781c */ /* 0x000fe40003f2f008 */
[----:B------:R-:W0:Y:S01]  /*17d40*/  @P0 S2R R3, SR_CgaCtaId ;  /* 0x0000000000030919 */ /* 0x000e220000008800 */
[----:B------:R-:W-:Y:S02]  /*17d50*/  @P0 MOV R2, 0x400 ;  /* 0x0000040000020802 */ /* 0x000fe40000000f00 */
[----:B------:R-:W-:Y:S02]  /*17d60*/  PRMT R8, RZ, 0x7610, R8 ;  /* 0x00007610ff087816 */ /* 0x000fe40000000008 */
[----:B0-----:R-:W-:-:S04]  /*17d70*/  @P0 LEA R2, R3, R2, 0x18 ;  /* 0x0000000203020211 */ /* 0x001fc800078ec0ff */
[----:B------:R0:W-:Y:S01]  /*17d80*/  @P0 SYNCS.ARRIVE.TRANS64.A1T0 RZ, [R2+URZ+0x48], RZ ;  /* 0x000048ff02ff09a7 */ /* 0x0001e2000810003f */
[----:B------:R-:W-:Y:S01]  /*17d90*/  ISETP.GT.U32.AND P0, PT, R6, 0x2, PT ;  /* 0x000000020600780c */ /* 0x000fe20003f04070 */
[----:B0-----:R-:W-:-:S05]  /*17da0*/  IMAD.U32 R2, RZ, RZ, UR18 ;  /* 0x00000012ff027e24 */ /* 0x001fca000f8e00ff */
[----:B------:R-:W-:Y:S01]  /*17db0*/  ISETP.LT.U32.AND P0, PT, R2, 0x3, P0 ;  /* 0x000000030200780c */ /* 0x000fe20000701070 */
[----:B------:R-:W-:Y:S01]  /*17dc0*/  IMAD.WIDE.U32 R2, R6, -0x55555555, RZ ;  /* 0xaaaaaaab06027825 */ /* 0x000fe200078e00ff */
[----:B------:R-:W-:-:S04]  /*17dd0*/  MOV R2, 0xffffffff ;  /* 0xffffffff00027802 */ /* 0x000fc80000000f00 */
[----:B------:R-:W-:Y:S02]  /*17de0*/  SHF.R.U32.HI R5, RZ, 0x1, R3 ;  /* 0x00000001ff057819 */ /* 0x000fe40000011603 */
[----:B------:R-:W-:-:S03]  /*17df0*/  SEL R3, RZ, 0x1, !P0 ;  /* 0x00000001ff037807 */ /* 0x000fc60004000000 */
[----:B------:R-:W-:Y:S01]  /*17e00*/  IMAD R6, R5, -0x3, R6 ;  /* 0xfffffffd05067824 */ /* 0x000fe200078e0206 */
[----:B------:R-:W-:Y:S01]  /*17e10*/  LOP3.LUT R0, R0, R3, RZ, 0x3c, !PT ;  /* 0x0000000300007212 */ /* 0x000fe200078e3cff */
[----:B------:R-:W-:-:S03]  /*17e20*/  IMAD.MOV.U32 R3, RZ, RZ, -0x1 ;  /* 0xffffffffff037424 */ /* 0x000fc600078e00ff */
[----:B------:R-:W-:Y:S02]  /*17e30*/  @P1 LOP3.LUT R0, R0, 0x1, R5, 0x78, !PT ;  /* 0x0000000100001812 */ /* 0x000fe400078e7805 */
[----:B---3--:R-:W-:-:S04]  /*17e40*/  IADD3 R13, P0, R13, UR24, RZ ;  /* 0x000000180d0d7c10 */ /* 0x008fc8000ff1e0ff */
[----:B--2---:R-:W-:Y:S01]  /*17e50*/  IADD3.X R15, R15, UR20, RZ, P0, !PT ;  /* 0x000000140f0f7c10 */ /* 0x004fe200087fe4ff */
[----:B------:R0:W-:Y:S01]  /*17e60*/  STL [R1+0x204], R13 ;  /* 0x0002040d01007387 */ /* 0x0001e20000100800 */
[----:B------:R-:W-:-:S03]  /*17e70*/  ISETP.GE.U32.AND P0, PT, R13, UR6, PT ;  /* 0x000000060d007c0c */ /* 0x000fc6000bf06070 */
[----:B------:R0:W-:Y:S01]  /*17e80*/  STL [R1+0x200], R15 ;  /* 0x0002000f01007387 */ /* 0x0001e20000100800 */
[----:B------:R-:W-:-:S13]  /*17e90*/  ISETP.GE.U32.AND.EX P0, PT, R15, UR7, PT, P0 ;  /* 0x000000070f007c0c */ /* 0x000fda000bf06100 */
[----:B0-----:R-:W-:Y:S05]  /*17ea0*/  @P0 BRA `(.L_x_564) ;  /* 0x0000000400640947 */ /* 0x001fea0003800000 */
[----:B------:R-:W0:Y:S01]  /*17eb0*/  S2R R7, SR_CTAID.X ;  /* 0x0000000000077919 */ /* 0x000e220000002500 */
[----:B------:R-:W-:Y:S01]  /*17ec0*/  ULDC UR6, c[0x0][0x150] ;  /* 0x0000540000067ab9 */ /* 0x000fe20000000800 */
[----:B------:R-:W1:Y:S01]  /*17ed0*/  LDC R4, c[0x0][0x144] ;  /* 0x00005100ff047b82 */ /* 0x000e620000000800 */
[----:B------:R-:W-:Y:S01]  /*17ee0*/  UISETP.NE.AND UP0, UPT, UR46, URZ, UPT ;  /* 0x0000003f2e00728c */ /* 0x000fe2000bf05270 */
[----:B------:R-:W2:Y:S01]  /*17ef0*/  S2R R5, SR_CTAID.Y ;  /* 0x0000000000057919 */ /* 0x000ea20000002600 */
[----:B------:R-:W-:-:S04]  /*17f00*/  ULDC UR9, c[0x0][0x630] ;  /* 0x00018c0000097ab9 */ /* 0x000fc80000000800 */
[----:B------:R-:W-:Y:S01]  /*17f10*/  PLOP3.LUT P0, PT, PT, PT, UP0, 0x80, 0x0 ;  /* 0x000000000000781c */ /* 0x000fe20003f0f008 */
[----:B------:R-:W3:Y:S01]  /*17f20*/  LDC R10, c[0x0][0x148] ;  /* 0x00005200ff0a7b82 */ /* 0x000ee20000000800 */
[----:B0-----:R-:W-:Y:S02]  /*17f30*/  I2FP.F32.U32 R2, R7 ;  /* 0x0000000700027245 */ /* 0x001fe40000201000 */
[----:B--2---:R-:W-:-:S03]  /*17f40*/  I2FP.F32.U32 R3, R5 ;  /* 0x0000000500037245 */ /* 0x004fc60000201000 */
[----:B------:R-:W-:Y:S01]  /*17f50*/  FMUL R2, R2, UR6 ;  /* 0x0000000602027c20 */ /* 0x000fe20008400000 */
[----:B------:R-:W-:Y:S02]  /*17f60*/  ULDC UR6, c[0x0][0x154] ;  /* 0x0000550000067ab9 */ /* 0x000fe40000000800 */
[----:B------:R-:W-:Y:S01]  /*17f70*/  FMUL R9, R3, UR6 ;  /* 0x0000000603097c20 */ /* 0x000fe20008400000 */
[----:B------:R-:W-:Y:S02]  /*17f80*/  ULDC.64 UR6, c[0x0][0x628] ;  /* 0x00018a0000067ab9 */ /* 0x000fe40000000a00 */
[----:B------:R-:W0:Y:S08]  /*17f90*/  F2I.U32.TRUNC.NTZ R2, R2 ;  /* 0x0000000200027305 */ /* 0x000e30000020f000 */
[----:B------:R-:W2:Y:S01]  /*17fa0*/  F2I.U32.TRUNC.NTZ R9, R9 ;  /* 0x0000000900097305 */ /* 0x000ea2000020f000 */
[----:B0-----:R-:W-:-:S02]  /*17fb0*/  IMAD.MOV R3, RZ, RZ, -R2 ;  /* 0x000000ffff037224 */ /* 0x001fc400078e0a02 */
[----:B------:R-:W-:Y:S02]  /*17fc0*/  IMAD.MOV.U32 R2, RZ, RZ, R13 ;  /* 0x000000ffff027224 */ /* 0x000fe400078e000d */
[----:B-1----:R-:W-:Y:S01]  /*17fd0*/  IMAD R7, R4, R3, R7 ;  /* 0x0000000304077224 */ /* 0x002fe200078e0207 */
[----:B--2---:R-:W-:-:S05]  /*17fe0*/  IADD3 R3, -R9, RZ, RZ ;  /* 0x000000ff09037210 */ /* 0x004fca0007ffe1ff */
[----:B---3--:R-:W-:Y:S01]  /*17ff0*/  @P0 IMAD R7, R10, R3, R5 ;  /* 0x000000030a070224 */ /* 0x008fe200078e0205 */
[----:B------:R-:W-:Y:S02]  /*18000*/  ISETP.NE.U32.AND P0, PT, RZ, UR6, PT ;  /* 0x00000006ff007c0c */ /* 0x000fe4000bf05070 */
[----:B------:R-:W-:Y:S02]  /*18010*/  MOV R3, R15 ;  /* 0x0000000f00037202 */ /* 0x000fe40000000f00 */
[----:B------:R-:W-:-:S13]  /*18020*/  ISETP.NE.AND.EX P0, PT, RZ, UR7, PT, P0 ;  /* 0x00000007ff007c0c */ /* 0x000fda000bf05300 */
[----:B------:R-:W-:Y:S05]  /*18030*/  @!P0 BRA `(.L_x_565) ;  /* 0x0000000000288947 */ /* 0x000fea0003800000 */
[----:B------:R-:W-:Y:S02]  /*18040*/  ULDC UR8, c[0x0][0x634] ;  /* 0x00018d0000087ab9 */ /* 0x000fe40000000800 */
[----:B------:R-:W-:-:S05]  /*18050*/  IADD3 R3, P0, R13, UR8, RZ ;  /* 0x000000080d037c10 */ /* 0x000fca000ff1e0ff */
[----:B------:R-:W-:-:S04]  /*18060*/  IMAD.X R9, RZ, RZ, R15, P0 ;  /* 0x000000ffff097224 */ /* 0x000fc800000e060f */
[----:B------:R-:W-:-:S04]  /*18070*/  IMAD.WIDE.U32 R4, R9, UR6, RZ ;  /* 0x0000000609047c25 */ /* 0x000fc8000f8e00ff */
[----:B------:R-:W-:-:S04]  /*18080*/  IMAD.WIDE.U32 R4, P0, R3, UR7, R4 ;  /* 0x0000000703047c25 */ /* 0x000fc8000f800004 */
[----:B------:R-:W-:-:S04]  /*18090*/  IMAD.WIDE.U32 R2, R3, UR6, RZ ;  /* 0x0000000603027c25 */ /* 0x000fc8000f8e00ff */
[----:B------:R-:W-:Y:S01]  /*180a0*/  IMAD.MOV.U32 R2, RZ, RZ, R5 ;  /* 0x000000ffff027224 */ /* 0x000fe200078e0005 */
[----:B------:R-:W-:Y:S02]  /*180b0*/  IADD3 RZ, P1, R3, R4, RZ ;  /* 0x0000000403ff7210 */ /* 0x000fe40007f3e0ff */
[----:B------:R-:W-:-:S03]  /*180c0*/  IADD3.X R3, RZ, RZ, RZ, P0, !PT ;  /* 0x000000ffff037210 */ /* 0x000fc600007fe4ff */
[----:B------:R-:W-:-:S08]  /*180d0*/  IMAD.WIDE.U32.X R2, R9, UR7, R2, P1 ;  /* 0x0000000709027c25 */ /* 0x000fd000088e0402 */
.L_x_565:
[--C-:B------:R-:W-:Y:S01]  /*180e0*/  SHF.R.U64 R9, R2, UR9, R3.reuse ;  /* 0x0000000902097c19 */ /* 0x100fe20008001203 */
[----:B------:R-:W-:Y:S01]  /*180f0*/  ULDC.64 UR6, c[0x0][0x620] ;  /* 0x0001880000067ab9 */ /* 0x000fe20000000a00 */
[----:B------:R-:W-:Y:S01]  /*18100*/  SHF.R.U32.HI R2, RZ, UR9, R3 ;  /* 0x00000009ff027c19 */ /* 0x000fe20008011603 */
[----:B------:R-:W-:Y:S01]  /*18110*/  ULDC.64 UR8, c[0x0][0x640] ;  /* 0x0001900000087ab9 */ /* 0x000fe20000000a00 */
[----:B------:R-:W-:Y:S02]  /*18120*/  IADD3 R11, P0, RZ, -R9, RZ ;  /* 0x80000009ff0b7210 */ /* 0x000fe40007f1e0ff */
[----:B------:R-:W-:Y:S02]  /*18130*/  MOV R3, R15 ;  /* 0x0000000f00037202 */ /* 0x000fe40000000f00 */
[----:B------:R-:W-:Y:S02]  /*18140*/  IADD3.X R2, RZ, ~R2, RZ, P0, !PT ;  /* 0x80000002ff027210 */ /* 0x000fe400007fe4ff */
[----:B------:R-:W-:-:S03]  /*18150*/  ISETP.NE.U32.AND P0, PT, RZ, UR8, PT ;  /* 0x00000008ff007c0c */ /* 0x000fc6000bf05070 */
[----:B------:R-:W-:Y:S01]  /*18160*/  IMAD R2, R2, UR6, RZ ;  /* 0x0000000602027c24 */ /* 0x000fe2000f8e02ff */
[----:B------:R-:W-:-:S03]  /*18170*/  ISETP.NE.AND.EX P0, PT, RZ, UR9, PT, P0 ;  /* 0x00000009ff007c0c */ /* 0x000fc6000bf05300 */
[----:B------:R-:W-:Y:S02]  /*18180*/  IMAD R5, R11, UR7, R2 ;  /* 0x000000070b057c24 */ /* 0x000fe4000f8e0202 */
[----:B------:R-:W-:-:S04]  /*18190*/  IMAD.MOV.U32 R2, RZ, RZ, R13 ;  /* 0x000000ffff027224 */ /* 0x000fc800078e000d */
[----:B------:R-:W-:Y:S01]  /*181a0*/  IMAD.WIDE.U32 R2, R11, UR6, R2 ;  /* 0x000000060b027c25 */ /* 0x000fe2000f8e0002 */
[----:B------:R-:W-:-:S03]  /*181b0*/  ULDC UR6, c[0x0][0x618] ;  /* 0x0001860000067ab9 */ /* 0x000fc60000000800 */
[----:B------:R-:W-:-:S05]  /*181c0*/  IMAD.IADD R3, R3, 0x1, R5 ;  /* 0x0000000103037824 */ /* 0x000fca00078e0205 */
[--C-:B------:R-:W-:Y:S02]  /*181d0*/  SHF.R.U64 R10, R2, UR6, R3.reuse ;  /* 0x00000006020a7c19 */ /* 0x100fe40008001203 */
[----:B------:R-:W-:Y:S01]  /*181e0*/  SHF.R.U32.HI R3, RZ, UR6, R3 ;  /* 0x00000006ff037c19 */ /* 0x000fe20008011603 */
[----:B------:R-:W-:-:S03]  /*181f0*/  ULDC UR6, c[0x0][0x608] ;  /* 0x0001820000067ab9 */ /* 0x000fc60000000800 */
[--C-:B------:R-:W-:Y:S02]  /*18200*/  SHF.R.U64 R12, R10, UR6, R3.reuse ;  /* 0x000000060a0c7c19 */ /* 0x100fe40008001203 */
[----:B------:R-:W-:Y:S01]  /*18210*/  SHF.R.U32.HI R3, RZ, UR6, R3 ;  /* 0x00000006ff037c19 */ /* 0x000fe20008011603 */
[----:B------:R-:W-:-:S03]  /*18220*/  ULDC UR6, c[0x0][0x658] ;  /* 0x0001960000067ab9 */ /* 0x000fc60000000800 */
[--C-:B------:R-:W-:Y:S02]  /*18230*/  SHF.R.U32.HI R13, RZ, UR6, R3.reuse ;  /* 0x00000006ff0d7c19 */ /* 0x100fe40008011603 */
[----:B------:R-:W-:-:S03]  /*18240*/  SHF.R.U64 R11, R12, UR6, R3 ;  /* 0x000000060c0b7c19 */ /* 0x000fc60008001203 */
[----:B------:R-:W-:Y:S01]  /*18250*/  IMAD.MOV.U32 R3, RZ, RZ, R13 ;  /* 0x000000ffff037224 */ /* 0x000fe200078e000d */
[----:B------:R-:W-:Y:S01]  /*18260*/  MOV R2, R11 ;  /* 0x0000000b00027202 */ /* 0x000fe20000000f00 */
[----:B------:R-:W-:Y:S06]  /*18270*/  @!P0 BRA `(.L_x_566) ;  /* 0x0000000000288947 */ /* 0x000fec0003800000 */
[----:B------:R-:W-:Y:S02]  /*18280*/  ULDC UR6, c[0x0][0x64c] ;  /* 0x0001930000067ab9 */ /* 0x000fe40000000800 */
[----:B------:R-:W-:-:S04]  /*18290*/  IADD3 R3, P0, R11, UR6, RZ ;  /* 0x000000060b037c10 */ /* 0x000fc8000ff1e0ff */
[----:B------:R-:W-:-:S05]  /*182a0*/  IADD3.X R13, RZ, R13, RZ, P0, !PT ;  /* 0x0000000dff0d7210 */ /* 0x000fca00007fe4ff */
[----:B------:R-:W-:-:S04]  /*182b0*/  IMAD.WIDE.U32 R4, R13, UR8, RZ ;  /* 0x000000080d047c25 */ /* 0x000fc8000f8e00ff */
[----:B------:R-:W-:-:S04]  /*182c0*/  IMAD.WIDE.U32 R4, P0, R3, UR9, R4 ;  /* 0x0000000903047c25 */ /* 0x000fc8000f800004 */
[----:B------:R-:W-:Y:S01]  /*182d0*/  IMAD.WIDE.U32 R2, R3, UR8, RZ ;  /* 0x0000000803027c25 */ /* 0x000fe2000f8e00ff */
[----:B------:R-:W-:-:S04]  /*182e0*/  MOV R2, R5 ;  /* 0x0000000500027202 */ /* 0x000fc80000000f00 */
[----:B------:R-:W-:Y:S01]  /*182f0*/  IADD3 RZ, P1, R3, R4, RZ ;  /* 0x0000000403ff7210 */ /* 0x000fe20007f3e0ff */
[----:B------:R-:W-:-:S04]  /*18300*/  IMAD.X R3, RZ, RZ, RZ, P0 ;  /* 0x000000ffff037224 */ /* 0x000fc800000e06ff */
[----:B------:R-:W-:-:S08]  /*18310*/  IMAD.WIDE.U32.X R2, R13, UR9, R2, P1 ;  /* 0x000000090d027c25 */ /* 0x000fd000088e0402 */
.L_x_566:
[----:B------:R-:W-:Y:S01]  /*18320*/  ULDC UR6, c[0x0][0x648] ;  /* 0x0001920000067ab9 */ /* 0x000fe20000000800 */
[----:B------:R-:W-:Y:S01]  /*18330*/  LOP3.LUT R12, R12, UR16, RZ, 0xc0, !PT ;  /* 0x000000100c0c7c12 */ /* 0x000fe2000f8ec0ff */
[----:B------:R-:W-:Y:S01]  /*18340*/  UISETP.NE.AND UP0, UPT, UR46, URZ, UPT ;  /* 0x0000003f2e00728c */ /* 0x000fe2000bf05270 */
[----:B------:R-:W-:Y:S01]  /*18350*/  SHF.R.U64 R3, R2, UR6, R3 ;  /* 0x0000000602037c19 */ /* 0x000fe20008001203 */
[----:B------:R-:W-:Y:S01]  /*18360*/  ULDC UR6, c[0x0][0x638] ;  /* 0x00018e0000067ab9 */ /* 0x000fe20000000800 */
[----:B------:R-:W-:-:S03]  /*18370*/  MOV R4, 0x1 ;  /* 0x0000000100047802 */ /* 0x000fc60000000f00 */
[----:B------:R-:W-:Y:S01]  /*18380*/  IMAD.MOV R2, RZ, RZ, -R3 ;  /* 0x000000ffff027224 */ /* 0x000fe200078e0a03 */
[----:B------:R-:W-:Y:S01]  /*18390*/  PLOP3.LUT P0, PT, PT, PT, UP0, 0x40, 0x0 ;  /* 0x000000000000781c */ /* 0x000fe20003f0e808 */
[----:B------:R-:W-:Y:S01]  /*183a0*/  IMAD R12, R3, UR5, R12 ;  /* 0x00000005030c7c24 */ /* 0x000fe2000f8e020c */
[----:B------:R-:W-:Y:S01]  /*183b0*/  PLOP3.LUT P1, PT, PT, PT, UP0, 0x40, 0x0 ;  /* 0x000000000000781c */ /* 0x000fe20003f2e808 */
[----:B------:R-:W-:Y:S01]  /*183c0*/  IMAD R11, R2, UR6, R11 ;  /* 0x00000006020b7c24 */ /* 0x000fe2000f8e020b */
[----:B------:R-:W-:Y:S01]  /*183d0*/  ULDC UR6, c[0x0][0x610] ;  /* 0x0001840000067ab9 */ /* 0x000fe20000000800 */
[----:B------:R-:W-:Y:S01]  /*183e0*/  LOP3.LUT R2, R10, UR4, RZ, 0xc0, !PT ;  /* 0x000000040a027c12 */ /* 0x000fe2000f8ec0ff */
[----:B------:R-:W-:Y:S01]  /*183f0*/  IMAD R7, R12, UR6, R7 ;  /* 0x000000060c077c24 */ /* 0x000fe2000f8e0207 */
[----:B------:R-:W-:-:S03]  /*18400*/  ULDC UR6, c[0x0][0x600] ;  /* 0x0001800000067ab9 */ /* 0x000fc60000000800 */
[----:B------:R-:W-:-:S05]  /*18410*/  IMAD R2, R11, UR6, R2 ;  /* 0x000000060b027c24 */ /* 0x000fca000f8e0202 */
[----:B------:R-:W-:Y:S02]  /*18420*/  SEL R3, R2, R7, P0 ;  /* 0x0000000702037207 */ /* 0x000fe40000000000 */
[----:B------:R-:W-:-:S07]  /*18430*/  SEL R2, R7, R2, P1 ;  /* 0x0000000207027207 */ /* 0x000fce0000800000 */
.L_x_564:
[----:B------:R-:W-:Y:S05]  /*18440*/  BSYNC B1 ;  /* 0x0000000000017941 */ /* 0x000fea0003800000 */
.L_x_563:
[----:B------:R-:W-:-:S13]  /*18450*/  LOP3.LUT P0, RZ, R4, 0xff, RZ, 0xc0, !PT ;  /* 0x000000ff04ff7812 */ /* 0x000fda000780c0ff */
[----:B------:R-:W-:Y:S05]  /*18460*/  @P0 BRA `(.L_x_567) ;  /* 0xfffffff4000c0947 */ /* 0x000fea000383ffff */
[----:B------:R-:W-:Y:S05]  /*18470*/  BSYNC B0 ;  /* 0x0000000000007941 */ /* 0x000fea0003800000 */
.L_x_556:
[----:B------:R-:W-:-:S03]  /*18480*/  UMOV UR6, 0xffffffff ;  /* 0xffffffff00067882 */ /* 0x000fc60000000000 */
[----:B------:R-:W-:Y:S05]  /*18490*/  BRA.DIV UR6, `(.L_x_568) ;  /* 0x0000000206f47947 */ /* 0x000fea000b800000 */
[----:B------:R-:W-:-:S13]  /*184a0*/  ELECT P6, URZ, PT ;  /* 0x00000000003f782f */ /* 0x000fda00038c0000 */
.L_x_581:
[----:B------:R-:W-:Y:S04]  /*184b0*/  BSSY B0, `(.L_x_569) ;  /* 0x0000023000007945 */ /* 0x000fe80003800000 */
[----:B------:R-:W-:Y:S05]  /*184c0*/  @!P6 BRA `(.L_x_570) ;  /* 0x000000000084e947 */ /* 0x000fea0003800000 */
[----:B------:R-:W-:-:S04]  /*184d0*/  ULOP3.LUT UR6, UR40, 0x2, URZ, 0xfc, !UPT ;  /* 0x0000000228067892 */ /* 0x000fc8000f8efc3f */
[----:B------:R-:W-:-:S06]  /*184e0*/  UISETP.NE.AND UP0, UPT, UR6, 0x3, UPT ;  /* 0x000000030600788c */ /* 0x000fcc000bf05270 */
[----:B------:R-:W-:-:S13]  /*184f0*/  PLOP3.LUT P0, PT, PT, PT, UP0, 0x80, 0x0 ;  /* 0x000000000000781c */ /* 0x000fda0003f0f008 */
[----:B------:R-:W-:Y:S05]  /*18500*/  @!P0 BRA `(.L_x_571) ;  /* 0x0000000000048947 */ /* 0x000fea0003800000 */
[----:B------:R-:W-:Y:S01]  /*18510*/  BPT.TRAP 0x1 ;  /* 0x000000040000795c */ /* 0x000fe20000300000 */
.L_x_571:
[----:B------:R-:W0:Y:S01]  /*18520*/  S2R R3, SR_CgaCtaId ;  /* 0x0000000000037919 */ /* 0x000e220000008800 */
[----:B------:R-:W-:-:S04]  /*18530*/  MOV R2, 0x400 ;  /* 0x0000040000027802 */ /* 0x000fc80000000f00 */
[----:B0-----:R-:W-:Y:S02]  /*18540*/  LEA R3, R3, R2, 0x18 ;  /* 0x0000000203037211 */ /* 0x001fe400078ec0ff */
[----:B------:R-:W-:-:S03]  /*18550*/  SHF.L.U32 R2, R0, 0x1f, RZ ;  /* 0x0000001f00027819 */ /* 0x000fc600000006ff */
[----:B------:R-:W-:-:S05]  /*18560*/  VIADD R3, R3, 0x18 ;  /* 0x0000001803037836 */ /* 0x000fca0000000000 */
[----:B------:R-:W-:-:S04]  /*18570*/  LEA R5, R6, R3, 0x3 ;  /* 0x0000000306057211 */ /* 0x000fc800078e18ff */
[----:B------:R-:W0:Y:S02]  /*18580*/  SYNCS.PHASECHK.TRANS64.TRYWAIT P0, [R5+URZ], R2 ;  /* 0x00000002050075a7 */ /* 0x000e24000800017f */
[----:B0-----:R-:W-:Y:S05]  /*18590*/  @!P0 BRA `(.L_x_572) ;  /* 0x0000000000d48947 */ /* 0x001fea0003800000 */
.L_x_582:
[----:B------:R-:W-:-:S05]  /*185a0*/  VIADD R6, R6, 0x1 ;  /* 0x0000000106067836 */ /* 0x000fca0000000000 */
[----:B------:R-:W-:-:S04]  /*185b0*/  ISETP.NE.AND P0, PT, R6, 0x3, PT ;  /* 0x000000030600780c */ /* 0x000fc80003f05270 */
[----:B0-----:R-:W-:Y:S02]  /*185c0*/  SEL R5, RZ, 0x1, P0 ;  /* 0x00000001ff057807 */ /* 0x001fe40000000000 */
[----:B------:R-:W-:Y:S02]  /*185d0*/  SEL R6, R6, RZ, P0 ;  /* 0x000000ff06067207 */ /* 0x000fe40000000000 */
[----:B------:R-:W-:Y:S02]  /*185e0*/  LOP3.LUT R5, R0, R5, RZ, 0x3c, !PT ;  /* 0x0000000500057212 */ /* 0x000fe400078e3cff */
[----:B------:R-:W-:Y:S02]  /*185f0*/  LEA R7, R6, R3, 0x3 ;  /* 0x0000000306077211 */ /* 0x000fe400078e18ff */
[----:B------:R-:W-:-:S04]  /*18600*/  SHF.L.U32 R0, R5, 0x1f, RZ ;  /* 0x0000001f05007819 */ /* 0x000fc800000006ff */
[----:B------:R-:W0:Y:S02]  /*18610*/  SYNCS.PHASECHK.TRANS64.TRYWAIT P0, [R7+URZ], R0 ;  /* 0x00000000070075a7 */ /* 0x000e24000800017f */
[----:B0-----:R-:W-:Y:S05]  /*18620*/  @!P0 BRA `(.L_x_573) ;  /* 0x0000000000c48947 */ /* 0x001fea0003800000 */
.L_x_583:
[----:B0-----:R-:W-:-:S05]  /*18630*/  VIADD R0, R6, 0x1 ;  /* 0x0000000106007836 */ /* 0x001fca0000000000 */
[----:B------:R-:W-:-:S04]  /*18640*/  ISETP.NE.AND P0, PT, R0, 0x3, PT ;  /* 0x000000030000780c */ /* 0x000fc80003f05270 */
[----:B------:R-:W-:Y:S02]  /*18650*/  SEL R2, RZ, 0x1, P0 ;  /* 0x00000001ff027807 */ /* 0x000fe40000000000 */
[----:B------:R-:W-:Y:S02]  /*18660*/  SEL R0, R0, RZ, P0 ;  /* 0x000000ff00007207 */ /* 0x000fe40000000000 */
[----:B------:R-:W-:Y:S02]  /*18670*/  LOP3.LUT R2, R5, R2, RZ, 0x3c, !PT ;  /* 0x0000000205027212 */ /* 0x000fe400078e3cff */
[----:B------:R-:W-:Y:S02]  /*18680*/  LEA R3, R0, R3, 0x3 ;  /* 0x0000000300037211 */ /* 0x000fe400078e18ff */
[----:B------:R-:W-:-:S07]  /*18690*/  SHF.L.U32 R0, R2, 0x1f, RZ ;  /* 0x0000001f02007819 */ /* 0x000fce00000006ff */
.L_x_574:
[----:B0-----:R0:W1:Y:S02]  /*186a0*/  SYNCS.PHASECHK.TRANS64.TRYWAIT P0, [R3+URZ], R0 ;  /* 0x00000000030075a7 */ /* 0x001064000800017f */
[----:B-1----:R-:W-:Y:S05]  /*186b0*/  @!P0 NANOSLEEP.SYNCS 0x989680 ;  /* 0x009896800000895d */ /* 0x002fea0003900000 */
[----:B------:R-:W1:Y:S02]  /*186c0*/  @!P0 SYNCS.PHASECHK.TRANS64 P0, [R3+URZ], R0 ;  /* 0x00000000030085a7 */ /* 0x000e64000800007f */
[----:B-1----:R-:W-:Y:S05]  /*186d0*/  @!P0 BRA `(.L_x_574) ;  /* 0xfffffffc00f08947 */ /* 0x002fea000383ffff */
.L_x_570:
[----:B------:R-:W-:Y:S05]  /*186e0*/  BSYNC B0 ;  /* 0x0000000000007941 */ /* 0x000fea0003800000 */
.L_x_569:
[----:B------:R-:W-:Y:S05]  /*186f0*/  EXIT ;  /* 0x000000000000794d */ /* 0x000fea0003800000 */
.L_x_21:
[----:B--2---:R2:W3:Y:S02]  /*18700*/  SYNCS.PHASECHK.TRANS64.TRYWAIT P1, [R3+URZ], R2 ;  /* 0x00000002030075a7 */ /* 0x0044e4000802017f */
[----:B---3--:R-:W-:Y:S05]  /*18710*/  @!P1 NANOSLEEP.SYNCS 0x989680 ;  /* 0x009896800000995d */ /* 0x008fea0003900000 */
[----:B------:R-:W3:Y:S02]  /*18720*/  @!P1 SYNCS.PHASECHK.TRANS64 P1, [R3+URZ], R2 ;  /* 0x00000002030095a7 */ /* 0x000ee4000802007f */
[----:B---3--:R-:W-:Y:S05]  /*18730*/  @!P1 BRA `(.L_x_21) ;  /* 0xfffffffc00f09947 */ /* 0x008fea000383ffff */
[----:B------:R-:W-:Y:S05]  /*18740*/  BRA `(.L_x_20) ;  /* 0xfffffe8c00e87947 */ /* 0x000fea000383ffff */
.L_x_26:
[----:B-1----:R1:W2:Y:S02]  /*18750*/  SYNCS.PHASECHK.TRANS64.TRYWAIT P1, [R2+URZ], R3 ;  /* 0x00000003020075a7 */ /* 0x0022a4000802017f */
[----:B--2---:R-:W-:Y:S05]  /*18760*/  @!P1 NANOSLEEP.SYNCS 0x989680 ;  /* 0x009896800000995d */ /* 0x004fea0003900000 */
[----:B------:R-:W2:Y:S02]  /*18770*/  @!P1 SYNCS.PHASECHK.TRANS64 P1, [R2+URZ], R3 ;  /* 0x00000003020095a7 */ /* 0x000ea4000802007f */
[----:B--2---:R-:W-:Y:S05]  /*18780*/  @!P1 BRA `(.L_x_26) ;  /* 0xfffffffc00f09947 */ /* 0x004fea000383ffff */
[----:B------:R-:W-:Y:S05]  /*18790*/  BRA `(.L_x_25) ;  /* 0xfffffec400787947 */ /* 0x000fea000383ffff */
.L_x_557:
[----:B------:R-:W-:Y:S01]  /*187a0*/  BSSY B1, `(.L_x_575) ;  /* 0x0000006000017945 */ /* 0x000fe20003800000 */
[----:B------:R-:W-:-:S07]  /*187b0*/  IMAD.MOV.U32 R15, RZ, RZ, -0x1 ;  /* 0xffffffffff0f7424 */ /* 0x000fce00078e00ff */
[----:B------:R-:W-:Y:S05]  /*187c0*/  WARPSYNC.COLLECTIVE R15, `(.L_x_576) ;  /* 0x000000000f0c7348 */ /* 0x000fea0003c00000 */
[----:B------:R-:W-:Y:S02]  /*187d0*/  ELECT P6, UR62, PT ;  /* 0x00000000003e782f */ /* 0x000fe400038c0000 */
[----:B------:R-:W-:Y:S01]  /*187e0*/  MOV R14, UR62 ;  /* 0x0000003e000e7c02 */ /* 0x000fe20008000f00 */
[----:B------:R-:W-:Y:S10]  /*187f0*/  ENDCOLLECTIVE ;  /* 0x000000000000791b */ /* 0x000ff40003800000 */
.L_x_576:
[----:B------:R-:W-:Y:S05]  /*18800*/  BSYNC B1 ;  /* 0x0000000000017941 */ /* 0x000fea0003800000 */
.L_x_575:
[----:B------:R-:W-:Y:S05]  /*18810*/  BRA `(.L_x_577) ;  /* 0xfffffff0002c7947 */ /* 0x000fea000383ffff */
.L_x_560:
[----:B0-----:R0:W2:Y:S02]  /*18820*/  SYNCS.PHASECHK.TRANS64.TRYWAIT P0, [R10+URZ+0x18], R5 ;  /* 0x000018050a0075a7 */ /* 0x0010a4000800017f */
[----:B--2---:R-:W-:Y:S05]  /*18830*/  @!P0 NANOSLEEP.SYNCS 0x989680 ;  /* 0x009896800000895d */ /* 0x004fea0003900000 */
[----:B------:R-:W2:Y:S02]  /*18840*/  @!P0 SYNCS.PHASECHK.TRANS64 P0, [R10+URZ+0x18], R5 ;  /* 0x000018050a0085a7 */ /* 0x000ea4000800007f */
[----:B--2---:R-:W-:Y:S05]  /*18850*/  @!P0 BRA `(.L_x_560) ;  /* 0xfffffffc00f08947 */ /* 0x004fea000383ffff */
[----:B------:R-:W-:Y:S05]  /*18860*/  BRA `(.L_x_578) ;  /* 0xfffffff0006c7947 */ /* 0x000fea000383ffff */
.L_x_568:
[----:B------:R-:W-:Y:S01]  /*18870*/  BSSY B0, `(.L_x_579) ;  /* 0x0000006000007945 */ /* 0x000fe20003800000 */
[----:B------:R-:W-:-:S07]  /*18880*/  MOV R15, 0xffffffff ;  /* 0xffffffff000f7802 */ /* 0x000fce0000000f00 */
[----:B------:R-:W-:Y:S05]  /*18890*/  WARPSYNC.COLLECTIVE R15, `(.L_x_580) ;  /* 0x000000000f0c7348 */ /* 0x000fea0003c00000 */
[----:B------:R-:W-:Y:S02]  /*188a0*/  ELECT P6, UR62, PT ;  /* 0x00000000003e782f */ /* 0x000fe400038c0000 */
[----:B------:R-:W-:Y:S01]  /*188b0*/  MOV R14, UR62 ;  /* 0x0000003e000e7c02 */ /* 0x000fe20008000f00 */
[----:B------:R-:W-:Y:S10]  /*188c0*/  ENDCOLLECTIVE ;  /* 0x000000000000791b */ /* 0x000ff40003800000 */
.L_x_580:
[----:B------:R-:W-:Y:S05]  /*188d0*/  BSYNC B0 ;  /* 0x0000000000007941 */ /* 0x000fea0003800000 */
.L_x_579:
[----:B------:R-:W-:Y:S05]  /*188e0*/  BRA `(.L_x_581) ;  /* 0xfffffff800f07947 */ /* 0x000fea000383ffff */
.L_x_572:
[----:B0-----:R0:W1:Y:S02]  /*188f0*/  SYNCS.PHASECHK.TRANS64.TRYWAIT P0, [R5+URZ], R2 ;  /* 0x00000002050075a7 */ /* 0x001064000800017f */
[----:B-1----:R-:W-:Y:S05]  /*18900*/  @!P0 NANOSLEEP.SYNCS 0x989680 ;  /* 0x009896800000895d */ /* 0x002fea0003900000 */
[----:B------:R-:W1:Y:S02]  /*18910*/  @!P0 SYNCS.PHASECHK.TRANS64 P0, [R5+URZ], R2 ;  /* 0x00000002050085a7 */ /* 0x000e64000800007f */
[----:B-1----:R-:W-:Y:S05]  /*18920*/  @!P0 BRA `(.L_x_572) ;  /* 0xfffffffc00f08947 */ /* 0x002fea000383ffff */
[----:B------:R-:W-:Y:S05]  /*18930*/  BRA `(.L_x_582) ;  /* 0xfffffffc00187947 */ /* 0x000fea000383ffff */
.L_x_573:
[----:B0-----:R0:W1:Y:S02]  /*18940*/  SYNCS.PHASECHK.TRANS64.TRYWAIT P0, [R7+URZ], R0 ;  /* 0x00000000070075a7 */ /* 0x001064000800017f */
[----:B-1----:R-:W-:Y:S05]  /*18950*/  @!P0 NANOSLEEP.SYNCS 0x989680 ;  /* 0x009896800000895d */ /* 0x002fea0003900000 */
[----:B------:R-:W1:Y:S02]  /*18960*/  @!P0 SYNCS.PHASECHK.TRANS64 P0, [R7+URZ], R0 ;  /* 0x00000000070085a7 */ /* 0x000e64000800007f */
[----:B-1----:R-:W-:Y:S05]  /*18970*/  @!P0 BRA `(.L_x_573) ;  /* 0xfffffffc00f08947 */ /* 0x002fea000383ffff */
[----:B------:R-:W-:Y:S05]  /*18980*/  BRA `(.L_x_583) ;  /* 0xfffffffc00287947 */ /* 0x000fea000383ffff */
.L_x_584:
[----:B------:R-:W-:-:S00]  /*18990*/  BRA `(.L_x_584) ;  /* 0xfffffffc00fc7947 */ /* 0x000fc0000383ffff */
[----:B------:R-:W-:-:S00]  /*189a0*/  NOP ;  /* 0x0000000000007918 */ /* 0x000fc00000000000 */
        /* <DEDUP_REMOVED lines=13> */
.L_x_585:


//--------------------- .nv.global.init           --------------------------
	.section	.nv.global.init,"aw",@progbits
.nv.global.init:
	.type		$str$22,@object
	.size		$str$22,($str$23 - $str$22)
$str$22:
        /*0000*/ 	.byte	0x6b, 0x5f, 0x74, 0x69, 0x6c, 0x65, 0x5f, 0x63, 0x6f, 0x75, 0x6e, 0x74, 0x20, 0x3e, 0x3d, 0x20
        /*0010*/ 	.byte	0x31, 0x00
	.type		$str$23,@object
	.size		$str$23,(__unnamed_1 - $str$23)
$str$23:
        /*0012*/ 	.byte	0x2f, 0x74, 0x6d, 0x70, 0x2f, 0x63, 0x75, 0x74, 0x6c, 0x61, 0x73, 0x73, 0x5f, 0x73, 0x77, 0x65
        /*0022*/ 	.byte	0x65, 0x70, 0x5f, 0x73, 0x72, 0x63, 0x2f, 0x69, 0x6e, 0x63, 0x6c, 0x75, 0x64, 0x65, 0x2f, 0x63
        /*0032*/ 	.byte	0x75, 0x74, 0x6c, 0x61, 0x73, 0x73, 0x2f, 0x67, 0x65, 0x6d, 0x6d, 0x2f, 0x63, 0x6f, 0x6c, 0x6c
        /*0042*/ 	.byte	0x65, 0x63, 0x74, 0x69, 0x76, 0x65, 0x2f, 0x73, 0x6d, 0x39, 0x30, 0x5f, 0x6d, 0x6d, 0x61, 0x5f
        /*0052*/ 	.byte	0x74, 0x6d, 0x61, 0x5f, 0x67, 0x6d, 0x6d, 0x61, 0x5f, 0x73, 0x73, 0x5f, 0x77, 0x61, 0x72, 0x70
        /*0062*/ 	.byte	0x73, 0x70, 0x65, 0x63, 0x69, 0x61, 0x6c, 0x69, 0x7a, 0x65, 0x64, 0x2e, 0x68, 0x70, 0x70, 0x00
	.type		__unnamed_1,@object
	.size		__unnamed_1,(.L_0 - __unnamed_1)
__unnamed_1:
        /* <DEDUP_REMOVED lines=174> */
        /*0b52*/ 	.byte	0x3a, 0x69, 0x64, 0x65, 0x6e, 0x74, 0x69, 0x74, 0x79, 0x5d, 0x00
.L_0:


//--------------------- .nv.shared._ZN7cutlass13device_kernelINS_4gemm6kernel13GemmUniversalIN4cute5tupleIJiiiiEEENS1_10collective13CollectiveMmaINS1_34MainloopSm90TmaGmmaWarpSpecializedILi3ENS5_IJNS4_1CILi2EEESB_NSA_ILi1EEEEEENS1_35KernelTmaWarpSpecializedCooperativeEEENS5_IJNSA_ILi256EEESG_NSA_ILi128EEEEEEaNS5_IJlSC_lEEEaSJ_NS4_8TiledMMAINS4_8MMA_AtomIJNS4_4SM904GMMA27MMA_64x256x32_S32S8S8_SS_TNEEEENS4_6LayoutINS5_IJSB_SC_SC_EEENS5_IJSC_NSA_ILi0EEESS_EEEEENS5_IJNS4_10UnderscoreESV_SV_EEEEENS4_23SM90_TMA_LOAD_MULTICASTENS4_14ComposedLayoutINS4_7SwizzleILi3ELi4ELi3EEENS4_18smem_ptr_flag_bitsILi8EEENSQ_INS5_IJNSA_ILi8EEESH_EEENS5_IJSH_SC_EEEEEEEvNS4_8identityESY_S18_vS19_EENS_8epilogue10collective6detail29Sm90TmaWarpSpecializedAdapterINS1C_15DefaultEpilogueIaSJ_SJ_NS1B_6thread17LinearCombinationIaLi1EiiLNS1G_9ScaleType4KindE0ELNS_15FloatRoundStyleE2EaEENS1_15EpilogueDefaultEEEEEvvEEEEvNT_6ParamsE --------------------------
	.section	.nv.shared._ZN7cutlass13device_kernelINS_4gemm6kernel13GemmUniversalIN4cute5tupleIJiiiiEEENS1_10collective13CollectiveMmaINS1_34MainloopSm90TmaGmmaWarpSpecializedILi3ENS5_IJNS4_1CILi2EEESB_NSA_ILi1EEEEEENS1_35KernelTmaWarpSpecializedCooperativeEEENS5_IJNSA_ILi256EEESG_NSA_ILi128EEEEEEaNS5_IJlSC_lEEEaSJ_NS4_8TiledMMAINS4_8MMA_AtomIJNS4_4SM904GMMA27MMA_64x256x32_S32S8S8_SS_TNEEEENS4_6LayoutINS5_IJSB_SC_SC_EEENS5_IJSC_NSA_ILi0EEESS_EEEEENS5_IJNS4_10UnderscoreESV_SV_EEEEENS4_23SM90_TMA_LOAD_MULTICASTENS4_14ComposedLayoutINS4_7SwizzleILi3ELi4ELi3EEENS4_18smem_ptr_flag_bitsILi8EEENSQ_INS5_IJNSA_ILi8EEESH_EEENS5_IJSH_SC_EEEEEEEvNS4_8identityESY_S18_vS19_EENS_8epilogue10collective6detail29Sm90TmaWarpSpecializedAdapterINS1C_15DefaultEpilogueIaSJ_SJ_NS1B_6thread17LinearCombinationIaLi1EiiLNS1G_9ScaleType4KindE0ELNS_15FloatRoundStyleE2EaEENS1_15EpilogueDefaultEEEEEvvEEEEvNT_6ParamsE,"aw",@nobits
	.sectionflags	@""
	.align	16
	.zero		1024


//--------------------- .nv.shared.reserved.0     --------------------------
	.section	.nv.shared.reserved.0,"aw",@nobits
	.weak		__nv_reservedSMEM_offset_0_alias
	.size		__nv_reservedSMEM_offset_0_alias, 0, 0
	.other		__nv_reservedSMEM_offset_0_alias,@"STO_CUDA_RESERVED_SHARED STV_DEFAULT"
__nv_reservedSMEM_offset_0_alias:
	.zero		0


//--------------------- .nv.global                --------------------------
	.section	.nv.global,"aw",@nobits
.nv.global:
	.type		_ZN40_INTERNAL_17a976d2_4_k_cu_5172eb4b_193504cute1_E,@object
	.size		_ZN40_INTERNAL_17a976d2_4_k_cu_5172eb4b_193504cute1_E,(_ZN40_INTERNAL_17a976d2_4_k_cu_5172eb4b_193504cuda3std3__45__cpo6cbeginE - _ZN40_INTERNAL_17a976d2_4_k_cu_5172eb4b_193504cute1_E)
_ZN40_INTERNAL_17a976d2_4_k_cu_5172eb4b_193504cute1_E:
	.zero		1
	.type		_ZN40_INTERNAL_17a976d2_4_k_cu_5172eb4b_193504cuda3std3__45__cpo6cbeginE,@object
	.size		_ZN40_INTERNAL_17a976d2_4_k_cu_5172eb4b_193504cuda3std3__45__cpo6cbeginE,(_ZN40_INTERNAL_17a976d2_4_k_cu_5172eb4b_193504cuda3std3__48in_placeE - _ZN40_INTERNAL_17a976d2_4_k_cu_5172eb4b_193504cuda3std3__45__cpo6cbeginE)
_ZN40_INTERNAL_17a976d2_4_k_cu_5172eb4b_193504cuda3std3__45__cpo6cbeginE:
	.zero		1
	.type		_ZN40_INTERNAL_17a976d2_4_k_cu_5172eb4b_193504cuda3std3__48in_placeE,@object
	.size		_ZN40_INTERNAL_17a976d2_4_k_cu_5172eb4b_193504cuda3std3__48in_placeE,(_ZN40_INTERNAL_17a976d2_4_k_cu_5172eb4b_193504cuda3std6ranges3__45__cpo9iter_moveE - _ZN40_INTERNAL_17a976d2_4_k_cu_5172eb4b_193504cuda3std3__48in_placeE)
_ZN40_INTERNAL_17a976d2_4_k_cu_5172eb4b_193504cuda3std3__48in_placeE:
	.zero		1
	.type		_ZN40_INTERNAL_17a976d2_4_k_cu_5172eb4b_193504cuda3std6ranges3__45__cpo9iter_moveE,@object
	.size		_ZN40_INTERNAL_17a976d2_4_k_cu_5172eb4b_193504cuda3std6ranges3__45__cpo9iter_moveE,(_ZN40_INTERNAL_17a976d2_4_k_cu_5172eb4b_193504cuda3std3__45__cpo5beginE - _ZN40_INTERNAL_17a976d2_4_k_cu_5172eb4b_193504cuda3std6ranges3__45__cpo9iter_moveE)
_ZN40_INTERNAL_17a976d2_4_k_cu_5172eb4b_193504cuda3std6ranges3__45__cpo9iter_moveE:
	.zero		1
	.type		_ZN40_INTERNAL_17a976d2_4_k_cu_5172eb4b_193504cuda3std3__45__cpo5beginE,@object
	.size		_ZN40_INTERNAL_17a976d2_4_k_cu_5172eb4b_193504cuda3std3__45__cpo5beginE,(_ZN40_INTERNAL_17a976d2_4_k_cu_5172eb4b_193504cuda3std3__442_GLOBAL__N__17a976d2_4_k_cu_5172eb4b_193506ignoreE - _ZN40_INTERNAL_17a976d2_4_k_cu_5172eb4b_193504cuda3std3__45__cpo5beginE)
_ZN40_INTERNAL_17a976d2_4_k_cu_5172eb4b_193504cuda3std3__45__cpo5beginE:
	.zero		1
	.type		_ZN40_INTERNAL_17a976d2_4_k_cu_5172eb4b_193504cuda3std3__442_GLOBAL__N__17a976d2_4_k_cu_5172eb4b_193506ignoreE,@object
	.size		_ZN40_INTERNAL_17a976d2_4_k_cu_5172eb4b_193504cuda3std3__442_GLOBAL__N__17a976d2_4_k_cu_5172eb4b_193506ignoreE,(_ZN40_INTERNAL_17a976d2_4_k_cu_5172eb4b_193504cute7productE - _ZN40_INTERNAL_17a976d2_4_k_cu_5172eb4b_193504cuda3std3__442_GLOBAL__N__17a976d2_4_k_cu_5172eb4b_193506ignoreE)
_ZN40_INTERNAL_17a976d2_4_k_cu_5172eb4b_193504cuda3std3__442_GLOBAL__N__17a976d2_4_k_cu_5172eb4b_193506ignoreE:
	.zero		1
	.type		_ZN40_INTERNAL_17a976d2_4_k_cu_5172eb4b_193504cute7productE,@object
	.size		_ZN40_INTERNAL_17a976d2_4_k_cu_5172eb4b_193504cute7productE,(_ZN40_INTERNAL_17a976d2_4_k_cu_5172eb4b_193504cuda3std3__45__cpo3endE - _ZN40_INTERNAL_17a976d2_4_k_cu_5172eb4b_193504cute7productE)
_ZN40_INTERNAL_17a976d2_4_k_cu_5172eb4b_193504cute7productE:
	.zero		1
	.type		_ZN40_INTERNAL_17a976d2_4_k_cu_5172eb4b_193504cuda3std3__45__cpo3endE,@object
	.size		_ZN40_INTERNAL_17a976d2_4_k_cu_5172eb4b_193504cuda3std3__45__cpo3endE,(_ZN40_INTERNAL_17a976d2_4_k_cu_5172eb4b_193504cuda3std3__419piecewise_constructE - _ZN40_INTERNAL_17a976d2_4_k_cu_5172eb4b_193504cuda3std3__45__cpo3endE)
_ZN40_INTERNAL_17a976d2_4_k_cu_5172eb4b_193504cuda3std3__45__cpo3endE:
	.zero		1
	.type		_ZN40_INTERNAL_17a976d2_4_k_cu_5172eb4b_193504cuda3std3__419piecewise_constructE,@object
	.size		_ZN40_INTERNAL_17a976d2_4_k_cu_5172eb4b_193504cuda3std3__419piecewise_constructE,(_ZN40_INTERNAL_17a976d2_4_k_cu_5172eb4b_193504cuda3std3__45__cpo4cendE - _ZN40_INTERNAL_17a976d2_4_k_cu_5172eb4b_193504cuda3std3__419piecewise_constructE)
_ZN40_INTERNAL_17a976d2_4_k_cu_5172eb4b_193504cuda3std3__419piecewise_constructE:
	.zero		1
	.type		_ZN40_INTERNAL_17a976d2_4_k_cu_5172eb4b_193504cuda3std3__45__cpo4cendE,@object
	.size		_ZN40_INTERNAL_17a976d2_4_k_cu_5172eb4b_193504cuda3std3__45__cpo4cendE,(_ZN40_INTERNAL_17a976d2_4_k_cu_5172eb4b_193504cuda3std6ranges3__45__cpo4swapE - _ZN40_INTERNAL_17a976d2_4_k_cu_5172eb4b_193504cuda3std3__45__cpo4cendE)
_ZN40_INTERNAL_17a976d2_4_k_cu_5172eb4b_193504cuda3std3__45__cpo4cendE:
	.zero		1
	.type		_ZN40_INTERNAL_17a976d2_4_k_cu_5172eb4b_193504cuda3std6ranges3__45__cpo4swapE,@object
	.size		_ZN40_INTERNAL_17a976d2_4_k_cu_5172eb4b_193504cuda3std6ranges3__45__cpo4swapE,(.L_8 - _ZN40_INTERNAL_17a976d2_4_k_cu_5172eb4b_193504cuda3std6ranges3__45__cpo4swapE)
_ZN40_INTERNAL_17a976d2_4_k_cu_5172eb4b_193504cuda3std6ranges3__45__cpo4swapE:
	.zero		1
.L_8:


//--------------------- .nv.constant0._ZN7cutlass13device_kernelINS_4gemm6kernel13GemmUniversalIN4cute5tupleIJiiiiEEENS1_10collective13CollectiveMmaINS1_34MainloopSm90TmaGmmaWarpSpecializedILi3ENS5_IJNS4_1CILi2EEESB_NSA_ILi1EEEEEENS1_35KernelTmaWarpSpecializedCooperativeEEENS5_IJNSA_ILi256EEESG_NSA_ILi128EEEEEEaNS5_IJlSC_lEEEaSJ_NS4_8TiledMMAINS4_8MMA_AtomIJNS4_4SM904GMMA27MMA_64x256x32_S32S8S8_SS_TNEEEENS4_6LayoutINS5_IJSB_SC_SC_EEENS5_IJSC_NSA_ILi0EEESS_EEEEENS5_IJNS4_10UnderscoreESV_SV_EEEEENS4_23SM90_TMA_LOAD_MULTICASTENS4_14ComposedLayoutINS4_7SwizzleILi3ELi4ELi3EEENS4_18smem_ptr_flag_bitsILi8EEENSQ_INS5_IJNSA_ILi8EEESH_EEENS5_IJSH_SC_EEEEEEEvNS4_8identityESY_S18_vS19_EENS_8epilogue10collective6detail29Sm90TmaWarpSpecializedAdapterINS1C_15DefaultEpilogueIaSJ_SJ_NS1B_6thread17LinearCombinationIaLi1EiiLNS1G_9ScaleType4KindE0ELNS_15FloatRoundStyleE2EaEENS1_15EpilogueDefaultEEEEEvvEEEEvNT_6ParamsE --------------------------
	.section	.nv.constant0._ZN7cutlass13device_kernelINS_4gemm6kernel13GemmUniversalIN4cute5tupleIJiiiiEEENS1_10collective13CollectiveMmaINS1_34MainloopSm90TmaGmmaWarpSpecializedILi3ENS5_IJNS4_1CILi2EEESB_NSA_ILi1EEEEEENS1_35KernelTmaWarpSpecializedCooperativeEEENS5_IJNSA_ILi256EEESG_NSA_ILi128EEEEEEaNS5_IJlSC_lEEEaSJ_NS4_8TiledMMAINS4_8MMA_AtomIJNS4_4SM904GMMA27MMA_64x256x32_S32S8S8_SS_TNEEEENS4_6LayoutINS5_IJSB_SC_SC_EEENS5_IJSC_NSA_ILi0EEESS_EEEEENS5_IJNS4_10UnderscoreESV_SV_EEEEENS4_23SM90_TMA_LOAD_MULTICASTENS4_14ComposedLayoutINS4_7SwizzleILi3ELi4ELi3EEENS4_18smem_ptr_flag_bitsILi8EEENSQ_INS5_IJNSA_ILi8EEESH_EEENS5_IJSH_SC_EEEEEEEvNS4_8identityESY_S18_vS19_EENS_8epilogue10collective6detail29Sm90TmaWarpSpecializedAdapterINS1C_15DefaultEpilogueIaSJ_SJ_NS1B_6thread17LinearCombinationIaLi1EiiLNS1G_9ScaleType4KindE0ELNS_15FloatRoundStyleE2EaEENS1_15EpilogueDefaultEEEEEvvEEEEvNT_6ParamsE,"a",@progbits
	.sectionflags	@""
	.align	4
.nv.constant0._ZN7cutlass13device_kernelINS_4gemm6kernel13GemmUniversalIN4cute5tupleIJiiiiEEENS1_10collective13CollectiveMmaINS1_34MainloopSm90TmaGmmaWarpSpecializedILi3ENS5_IJNS4_1CILi2EEESB_NSA_ILi1EEEEEENS1_35KernelTmaWarpSpecializedCooperativeEEENS5_IJNSA_ILi256EEESG_NSA_ILi128EEEEEEaNS5_IJlSC_lEEEaSJ_NS4_8TiledMMAINS4_8MMA_AtomIJNS4_4SM904GMMA27MMA_64x256x32_S32S8S8_SS_TNEEEENS4_6LayoutINS5_IJSB_SC_SC_EEENS5_IJSC_NSA_ILi0EEESS_EEEEENS5_IJNS4_10UnderscoreESV_SV_EEEEENS4_23SM90_TMA_LOAD_MULTICASTENS4_14ComposedLayoutINS4_7SwizzleILi3ELi4ELi3EEENS4_18smem_ptr_flag_bitsILi8EEENSQ_INS5_IJNSA_ILi8EEESH_EEENS5_IJSH_SC_EEEEEEEvNS4_8identityESY_S18_vS19_EENS_8epilogue10collective6detail29Sm90TmaWarpSpecializedAdapterINS1C_15DefaultEpilogueIaSJ_SJ_NS1B_6thread17LinearCombinationIaLi1EiiLNS1G_9ScaleType4KindE0ELNS_15FloatRoundStyleE2EaEENS1_15EpilogueDefaultEEEEEvvEEEEvNT_6ParamsE:
	.zero		1664


//--------------------- SYMBOLS --------------------------

	.type		.nv.reservedSmem.offset0,@object
	.size		.nv.reservedSmem.offset0,0x4
	.type		__assertfail,@function
